//
// Generated by NVIDIA NVVM Compiler
//
// Compiler Build ID: CL-36424714
// Cuda compilation tools, release 13.0, V13.0.88
// Based on NVVM 20.0.0
//

.version 9.0
.target sm_100
.address_size 64

	// .globl	_Z16Matrix_MulKerneliiiPfS_S_
// _ZZ22Matrix_MulKernel_TilediiiPfS_S_E4ds_A has been demoted
// _ZZ22Matrix_MulKernel_TilediiiPfS_S_E4ds_B has been demoted
// _ZZ30Matrix_MulKernel_Tiled_PaddingiiiPfS_S_E4ds_A has been demoted
// _ZZ30Matrix_MulKernel_Tiled_PaddingiiiPfS_S_E4ds_B has been demoted
// _ZZ26Matrix_MulKernel_RegTilingiiiPfS_S_E3d_B has been demoted

.visible .entry _Z16Matrix_MulKerneliiiPfS_S_(
	.param .u32 _Z16Matrix_MulKerneliiiPfS_S__param_0,
	.param .u32 _Z16Matrix_MulKerneliiiPfS_S__param_1,
	.param .u32 _Z16Matrix_MulKerneliiiPfS_S__param_2,
	.param .u64 .ptr .align 1 _Z16Matrix_MulKerneliiiPfS_S__param_3,
	.param .u64 .ptr .align 1 _Z16Matrix_MulKerneliiiPfS_S__param_4,
	.param .u64 .ptr .align 1 _Z16Matrix_MulKerneliiiPfS_S__param_5
)
{
	.reg .pred 	%p<13>;
	.reg .b32 	%r<41>;
	.reg .b32 	%f<68>;
	.reg .b64 	%rd<53>;

	ld.param.u32 	%r20, [_Z16Matrix_MulKerneliiiPfS_S__param_0];
	ld.param.u32 	%r18, [_Z16Matrix_MulKerneliiiPfS_S__param_1];
	ld.param.u32 	%r19, [_Z16Matrix_MulKerneliiiPfS_S__param_2];
	ld.param.u64 	%rd7, [_Z16Matrix_MulKerneliiiPfS_S__param_3];
	ld.param.u64 	%rd8, [_Z16Matrix_MulKerneliiiPfS_S__param_4];
	ld.param.u64 	%rd6, [_Z16Matrix_MulKerneliiiPfS_S__param_5];
	cvta.to.global.u64 	%rd1, %rd8;
	cvta.to.global.u64 	%rd2, %rd7;
	mov.u32 	%r21, %ctaid.y;
	mov.u32 	%r22, %ntid.y;
	mov.u32 	%r23, %tid.y;
	mad.lo.s32 	%r1, %r21, %r22, %r23;
	mov.u32 	%r24, %ctaid.x;
	mov.u32 	%r25, %ntid.x;
	mov.u32 	%r26, %tid.x;
	mad.lo.s32 	%r2, %r24, %r25, %r26;
	setp.ge.s32 	%p1, %r1, %r20;
	setp.ge.s32 	%p2, %r2, %r19;
	or.pred  	%p3, %p1, %p2;
	@%p3 bra 	$L__BB0_14;
	setp.lt.s32 	%p4, %r18, 1;
	mov.f32 	%f67, 0f00000000;
	@%p4 bra 	$L__BB0_13;
	mul.lo.s32 	%r3, %r18, %r1;
	and.b32  	%r4, %r18, 7;
	setp.lt.u32 	%p5, %r18, 8;
	mov.f32 	%f67, 0f00000000;
	mov.b32 	%r39, 0;
	@%p5 bra 	$L__BB0_5;
	and.b32  	%r39, %r18, 2147483640;
	neg.s32 	%r37, %r39;
	shl.b32 	%r7, %r19, 3;
	mul.wide.u32 	%rd9, %r3, 4;
	add.s64 	%rd10, %rd9, %rd2;
	add.s64 	%rd52, %rd10, 16;
	mov.f32 	%f67, 0f00000000;
	mul.wide.s32 	%rd13, %r19, 4;
	mov.u32 	%r36, %r2;
$L__BB0_4:
	.pragma "nounroll";
	ld.global.f32 	%f17, [%rd52+-16];
	mul.wide.s32 	%rd11, %r36, 4;
	add.s64 	%rd12, %rd1, %rd11;
	ld.global.f32 	%f18, [%rd12];
	fma.rn.f32 	%f19, %f17, %f18, %f67;
	ld.global.f32 	%f20, [%rd52+-12];
	add.s64 	%rd14, %rd12, %rd13;
	ld.global.f32 	%f21, [%rd14];
	fma.rn.f32 	%f22, %f20, %f21, %f19;
	ld.global.f32 	%f23, [%rd52+-8];
	add.s64 	%rd15, %rd14, %rd13;
	ld.global.f32 	%f24, [%rd15];
	fma.rn.f32 	%f25, %f23, %f24, %f22;
	ld.global.f32 	%f26, [%rd52+-4];
	add.s64 	%rd16, %rd15, %rd13;
	ld.global.f32 	%f27, [%rd16];
	fma.rn.f32 	%f28, %f26, %f27, %f25;
	ld.global.f32 	%f29, [%rd52];
	add.s64 	%rd17, %rd16, %rd13;
	ld.global.f32 	%f30, [%rd17];
	fma.rn.f32 	%f31, %f29, %f30, %f28;
	ld.global.f32 	%f32, [%rd52+4];
	add.s64 	%rd18, %rd17, %rd13;
	ld.global.f32 	%f33, [%rd18];
	fma.rn.f32 	%f34, %f32, %f33, %f31;
	ld.global.f32 	%f35, [%rd52+8];
	add.s64 	%rd19, %rd18, %rd13;
	ld.global.f32 	%f36, [%rd19];
	fma.rn.f32 	%f37, %f35, %f36, %f34;
	ld.global.f32 	%f38, [%rd52+12];
	add.s64 	%rd20, %rd19, %rd13;
	ld.global.f32 	%f39, [%rd20];
	fma.rn.f32 	%f67, %f38, %f39, %f37;
	add.s32 	%r37, %r37, 8;
	add.s32 	%r36, %r36, %r7;
	add.s64 	%rd52, %rd52, 32;
	setp.ne.s32 	%p6, %r37, 0;
	@%p6 bra 	$L__BB0_4;
$L__BB0_5:
	setp.eq.s32 	%p7, %r4, 0;
	@%p7 bra 	$L__BB0_13;
	and.b32  	%r13, %r18, 3;
	setp.lt.u32 	%p8, %r4, 4;
	@%p8 bra 	$L__BB0_8;
	add.s32 	%r28, %r39, %r3;
	mul.wide.u32 	%rd21, %r28, 4;
	add.s64 	%rd22, %rd2, %rd21;
	ld.global.f32 	%f41, [%rd22];
	mad.lo.s32 	%r29, %r39, %r19, %r2;
	mul.wide.s32 	%rd23, %r29, 4;
	add.s64 	%rd24, %rd1, %rd23;
	ld.global.f32 	%f42, [%rd24];
	fma.rn.f32 	%f43, %f41, %f42, %f67;
	cvt.u64.u32 	%rd25, %r3;
	cvt.u64.u32 	%rd26, %r39;
	add.s64 	%rd27, %rd26, %rd25;
	shl.b64 	%rd28, %rd27, 2;
	add.s64 	%rd29, %rd2, %rd28;
	ld.global.f32 	%f44, [%rd29+4];
	mul.wide.s32 	%rd30, %r19, 4;
	add.s64 	%rd31, %rd24, %rd30;
	ld.global.f32 	%f45, [%rd31];
	fma.rn.f32 	%f46, %f44, %f45, %f43;
	ld.global.f32 	%f47, [%rd29+8];
	add.s64 	%rd32, %rd31, %rd30;
	ld.global.f32 	%f48, [%rd32];
	fma.rn.f32 	%f49, %f47, %f48, %f46;
	ld.global.f32 	%f50, [%rd29+12];
	add.s64 	%rd33, %rd32, %rd30;
	ld.global.f32 	%f51, [%rd33];
	fma.rn.f32 	%f67, %f50, %f51, %f49;
	add.s32 	%r39, %r39, 4;
$L__BB0_8:
	setp.eq.s32 	%p9, %r13, 0;
	@%p9 bra 	$L__BB0_13;
	setp.eq.s32 	%p10, %r13, 1;
	@%p10 bra 	$L__BB0_11;
	add.s32 	%r30, %r39, %r3;
	mul.wide.u32 	%rd34, %r30, 4;
	add.s64 	%rd35, %rd2, %rd34;
	ld.global.f32 	%f53, [%rd35];
	mad.lo.s32 	%r31, %r39, %r19, %r2;
	mul.wide.s32 	%rd36, %r31, 4;
	add.s64 	%rd37, %rd1, %rd36;
	ld.global.f32 	%f54, [%rd37];
	fma.rn.f32 	%f55, %f53, %f54, %f67;
	cvt.u64.u32 	%rd38, %r3;
	cvt.u64.u32 	%rd39, %r39;
	add.s64 	%rd40, %rd39, %rd38;
	shl.b64 	%rd41, %rd40, 2;
	add.s64 	%rd42, %rd2, %rd41;
	ld.global.f32 	%f56, [%rd42+4];
	mul.wide.s32 	%rd43, %r19, 4;
	add.s64 	%rd44, %rd37, %rd43;
	ld.global.f32 	%f57, [%rd44];
	fma.rn.f32 	%f67, %f56, %f57, %f55;
	add.s32 	%r39, %r39, 2;
$L__BB0_11:
	and.b32  	%r32, %r18, 1;
	setp.eq.b32 	%p11, %r32, 1;
	not.pred 	%p12, %p11;
	@%p12 bra 	$L__BB0_13;
	add.s32 	%r33, %r39, %r3;
	mul.wide.u32 	%rd45, %r33, 4;
	add.s64 	%rd46, %rd2, %rd45;
	ld.global.f32 	%f58, [%rd46];
	mad.lo.s32 	%r34, %r39, %r19, %r2;
	mul.wide.s32 	%rd47, %r34, 4;
	add.s64 	%rd48, %rd1, %rd47;
	ld.global.f32 	%f59, [%rd48];
	fma.rn.f32 	%f67, %f58, %f59, %f67;
$L__BB0_13:
	mad.lo.s32 	%r35, %r19, %r1, %r2;
	cvta.to.global.u64 	%rd49, %rd6;
	mul.wide.s32 	%rd50, %r35, 4;
	add.s64 	%rd51, %rd49, %rd50;
	st.global.f32 	[%rd51], %f67;
$L__BB0_14:
	ret;

}
	// .globl	_Z22Matrix_MulKernel_TilediiiPfS_S_
.visible .entry _Z22Matrix_MulKernel_TilediiiPfS_S_(
	.param .u32 _Z22Matrix_MulKernel_TilediiiPfS_S__param_0,
	.param .u32 _Z22Matrix_MulKernel_TilediiiPfS_S__param_1,
	.param .u32 _Z22Matrix_MulKernel_TilediiiPfS_S__param_2,
	.param .u64 .ptr .align 1 _Z22Matrix_MulKernel_TilediiiPfS_S__param_3,
	.param .u64 .ptr .align 1 _Z22Matrix_MulKernel_TilediiiPfS_S__param_4,
	.param .u64 .ptr .align 1 _Z22Matrix_MulKernel_TilediiiPfS_S__param_5
)
{
	.reg .pred 	%p<12>;
	.reg .b32 	%r<45>;
	.reg .b32 	%f<63>;
	.reg .b64 	%rd<13>;
	// demoted variable
	.shared .align 4 .b8 _ZZ22Matrix_MulKernel_TilediiiPfS_S_E4ds_A[1024];
	// demoted variable
	.shared .align 4 .b8 _ZZ22Matrix_MulKernel_TilediiiPfS_S_E4ds_B[1024];
	ld.param.u32 	%r23, [_Z22Matrix_MulKernel_TilediiiPfS_S__param_0];
	ld.param.u32 	%r24, [_Z22Matrix_MulKernel_TilediiiPfS_S__param_1];
	ld.param.u32 	%r25, [_Z22Matrix_MulKernel_TilediiiPfS_S__param_2];
	ld.param.u64 	%rd3, [_Z22Matrix_MulKernel_TilediiiPfS_S__param_3];
	ld.param.u64 	%rd4, [_Z22Matrix_MulKernel_TilediiiPfS_S__param_4];
	ld.param.u64 	%rd5, [_Z22Matrix_MulKernel_TilediiiPfS_S__param_5];
	mov.u32 	%r26, %ctaid.y;
	mov.u32 	%r27, %ntid.y;
	mov.u32 	%r42, %tid.y;
	mad.lo.s32 	%r2, %r26, %r27, %r42;
	mov.u32 	%r28, %ctaid.x;
	mov.u32 	%r29, %ntid.x;
	mov.u32 	%r40, %tid.x;
	mad.lo.s32 	%r4, %r28, %r29, %r40;
	setp.lt.s32 	%p1, %r24, -14;
	mov.f32 	%f62, 0f00000000;
	@%p1 bra 	$L__BB1_7;
	add.s32 	%r30, %r24, -1;
	shr.s32 	%r31, %r30, 31;
	shr.u32 	%r32, %r31, 28;
	add.s32 	%r33, %r30, %r32;
	shr.s32 	%r34, %r33, 4;
	neg.s32 	%r44, %r34;
	shl.b32 	%r35, %r42, 6;
	mov.u32 	%r36, _ZZ22Matrix_MulKernel_TilediiiPfS_S_E4ds_A;
	add.s32 	%r5, %r36, %r35;
	shl.b32 	%r37, %r40, 2;
	add.s32 	%r6, %r5, %r37;
	mov.u32 	%r38, _ZZ22Matrix_MulKernel_TilediiiPfS_S_E4ds_B;
	add.s32 	%r8, %r38, %r37;
	add.s32 	%r7, %r8, %r35;
	mad.lo.s32 	%r43, %r42, %r25, %r4;
	shl.b32 	%r11, %r25, 4;
	mad.lo.s32 	%r41, %r24, %r2, %r40;
	cvta.to.global.u64 	%rd1, %rd3;
	cvta.to.global.u64 	%rd2, %rd4;
	mov.f32 	%f62, 0f00000000;
$L__BB1_2:
	setp.ge.s32 	%p2, %r2, %r23;
	setp.ge.u32 	%p3, %r40, %r24;
	mov.f32 	%f60, 0f00000000;
	or.pred  	%p4, %p2, %p3;
	@%p4 bra 	$L__BB1_4;
	mul.wide.u32 	%rd6, %r41, 4;
	add.s64 	%rd7, %rd1, %rd6;
	ld.global.f32 	%f60, [%rd7];
$L__BB1_4:
	setp.ge.s32 	%p5, %r4, %r25;
	st.shared.f32 	[%r6], %f60;
	setp.ge.u32 	%p6, %r42, %r24;
	mov.f32 	%f61, 0f00000000;
	or.pred  	%p7, %p5, %p6;
	@%p7 bra 	$L__BB1_6;
	mul.wide.u32 	%rd8, %r43, 4;
	add.s64 	%rd9, %rd2, %rd8;
	ld.global.f32 	%f61, [%rd9];
$L__BB1_6:
	st.shared.f32 	[%r7], %f61;
	bar.sync 	0;
	ld.shared.f32 	%f12, [%r5];
	ld.shared.f32 	%f13, [%r8];
	fma.rn.f32 	%f14, %f12, %f13, %f62;
	ld.shared.f32 	%f15, [%r5+4];
	ld.shared.f32 	%f16, [%r8+64];
	fma.rn.f32 	%f17, %f15, %f16, %f14;
	ld.shared.f32 	%f18, [%r5+8];
	ld.shared.f32 	%f19, [%r8+128];
	fma.rn.f32 	%f20, %f18, %f19, %f17;
	ld.shared.f32 	%f21, [%r5+12];
	ld.shared.f32 	%f22, [%r8+192];
	fma.rn.f32 	%f23, %f21, %f22, %f20;
	ld.shared.f32 	%f24, [%r5+16];
	ld.shared.f32 	%f25, [%r8+256];
	fma.rn.f32 	%f26, %f24, %f25, %f23;
	ld.shared.f32 	%f27, [%r5+20];
	ld.shared.f32 	%f28, [%r8+320];
	fma.rn.f32 	%f29, %f27, %f28, %f26;
	ld.shared.f32 	%f30, [%r5+24];
	ld.shared.f32 	%f31, [%r8+384];
	fma.rn.f32 	%f32, %f30, %f31, %f29;
	ld.shared.f32 	%f33, [%r5+28];
	ld.shared.f32 	%f34, [%r8+448];
	fma.rn.f32 	%f35, %f33, %f34, %f32;
	ld.shared.f32 	%f36, [%r5+32];
	ld.shared.f32 	%f37, [%r8+512];
	fma.rn.f32 	%f38, %f36, %f37, %f35;
	ld.shared.f32 	%f39, [%r5+36];
	ld.shared.f32 	%f40, [%r8+576];
	fma.rn.f32 	%f41, %f39, %f40, %f38;
	ld.shared.f32 	%f42, [%r5+40];
	ld.shared.f32 	%f43, [%r8+640];
	fma.rn.f32 	%f44, %f42, %f43, %f41;
	ld.shared.f32 	%f45, [%r5+44];
	ld.shared.f32 	%f46, [%r8+704];
	fma.rn.f32 	%f47, %f45, %f46, %f44;
	ld.shared.f32 	%f48, [%r5+48];
	ld.shared.f32 	%f49, [%r8+768];
	fma.rn.f32 	%f50, %f48, %f49, %f47;
	ld.shared.f32 	%f51, [%r5+52];
	ld.shared.f32 	%f52, [%r8+832];
	fma.rn.f32 	%f53, %f51, %f52, %f50;
	ld.shared.f32 	%f54, [%r5+56];
	ld.shared.f32 	%f55, [%r8+896];
	fma.rn.f32 	%f56, %f54, %f55, %f53;
	ld.shared.f32 	%f57, [%r5+60];
	ld.shared.f32 	%f58, [%r8+960];
	fma.rn.f32 	%f62, %f57, %f58, %f56;
	bar.sync 	0;
	add.s32 	%r44, %r44, 1;
	add.s32 	%r43, %r43, %r11;
	add.s32 	%r42, %r42, 16;
	add.s32 	%r41, %r41, 16;
	add.s32 	%r40, %r40, 16;
	setp.ne.s32 	%p8, %r44, 1;
	@%p8 bra 	$L__BB1_2;
$L__BB1_7:
	setp.ge.s32 	%p9, %r2, %r23;
	setp.ge.s32 	%p10, %r4, %r25;
	or.pred  	%p11, %p9, %p10;
	@%p11 bra 	$L__BB1_9;
	mad.lo.s32 	%r39, %r25, %r2, %r4;
	cvta.to.global.u64 	%rd10, %rd5;
	mul.wide.s32 	%rd11, %r39, 4;
	add.s64 	%rd12, %rd10, %rd11;
	st.global.f32 	[%rd12], %f62;
$L__BB1_9:
	ret;

}
	// .globl	_Z30Matrix_MulKernel_Tiled_PaddingiiiPfS_S_
.visible .entry _Z30Matrix_MulKernel_Tiled_PaddingiiiPfS_S_(
	.param .u32 _Z30Matrix_MulKernel_Tiled_PaddingiiiPfS_S__param_0,
	.param .u32 _Z30Matrix_MulKernel_Tiled_PaddingiiiPfS_S__param_1,
	.param .u32 _Z30Matrix_MulKernel_Tiled_PaddingiiiPfS_S__param_2,
	.param .u64 .ptr .align 1 _Z30Matrix_MulKernel_Tiled_PaddingiiiPfS_S__param_3,
	.param .u64 .ptr .align 1 _Z30Matrix_MulKernel_Tiled_PaddingiiiPfS_S__param_4,
	.param .u64 .ptr .align 1 _Z30Matrix_MulKernel_Tiled_PaddingiiiPfS_S__param_5
)
{
	.reg .pred 	%p<12>;
	.reg .b32 	%r<45>;
	.reg .b32 	%f<63>;
	.reg .b64 	%rd<13>;
	// demoted variable
	.shared .align 4 .b8 _ZZ30Matrix_MulKernel_Tiled_PaddingiiiPfS_S_E4ds_A[1088];
	// demoted variable
	.shared .align 4 .b8 _ZZ30Matrix_MulKernel_Tiled_PaddingiiiPfS_S_E4ds_B[1088];
	ld.param.u32 	%r23, [_Z30Matrix_MulKernel_Tiled_PaddingiiiPfS_S__param_0];
	ld.param.u32 	%r24, [_Z30Matrix_MulKernel_Tiled_PaddingiiiPfS_S__param_1];
	ld.param.u32 	%r25, [_Z30Matrix_MulKernel_Tiled_PaddingiiiPfS_S__param_2];
	ld.param.u64 	%rd3, [_Z30Matrix_MulKernel_Tiled_PaddingiiiPfS_S__param_3];
	ld.param.u64 	%rd4, [_Z30Matrix_MulKernel_Tiled_PaddingiiiPfS_S__param_4];
	ld.param.u64 	%rd5, [_Z30Matrix_MulKernel_Tiled_PaddingiiiPfS_S__param_5];
	mov.u32 	%r26, %ctaid.y;
	mov.u32 	%r27, %ntid.y;
	mov.u32 	%r42, %tid.y;
	mad.lo.s32 	%r2, %r26, %r27, %r42;
	mov.u32 	%r28, %ctaid.x;
	mov.u32 	%r29, %ntid.x;
	mov.u32 	%r40, %tid.x;
	mad.lo.s32 	%r4, %r28, %r29, %r40;
	setp.lt.s32 	%p1, %r24, -14;
	mov.f32 	%f62, 0f00000000;
	@%p1 bra 	$L__BB2_7;
	add.s32 	%r30, %r24, -1;
	shr.s32 	%r31, %r30, 31;
	shr.u32 	%r32, %r31, 28;
	add.s32 	%r33, %r30, %r32;
	shr.s32 	%r34, %r33, 4;
	neg.s32 	%r44, %r34;
	mul.lo.s32 	%r35, %r42, 68;
	mov.u32 	%r36, _ZZ30Matrix_MulKernel_Tiled_PaddingiiiPfS_S_E4ds_A;
	add.s32 	%r5, %r36, %r35;
	shl.b32 	%r37, %r40, 2;
	add.s32 	%r6, %r5, %r37;
	mov.u32 	%r38, _ZZ30Matrix_MulKernel_Tiled_PaddingiiiPfS_S_E4ds_B;
	add.s32 	%r8, %r38, %r37;
	add.s32 	%r7, %r8, %r35;
	mad.lo.s32 	%r43, %r42, %r25, %r4;
	shl.b32 	%r11, %r25, 4;
	mad.lo.s32 	%r41, %r24, %r2, %r40;
	cvta.to.global.u64 	%rd1, %rd3;
	cvta.to.global.u64 	%rd2, %rd4;
	mov.f32 	%f62, 0f00000000;
$L__BB2_2:
	setp.ge.s32 	%p2, %r2, %r23;
	setp.ge.u32 	%p3, %r40, %r24;
	mov.f32 	%f60, 0f00000000;
	or.pred  	%p4, %p2, %p3;
	@%p4 bra 	$L__BB2_4;
	mul.wide.u32 	%rd6, %r41, 4;
	add.s64 	%rd7, %rd1, %rd6;
	ld.global.f32 	%f60, [%rd7];
$L__BB2_4:
	setp.ge.s32 	%p5, %r4, %r25;
	st.shared.f32 	[%r6], %f60;
	setp.ge.u32 	%p6, %r42, %r24;
	mov.f32 	%f61, 0f00000000;
	or.pred  	%p7, %p5, %p6;
	@%p7 bra 	$L__BB2_6;
	mul.wide.u32 	%rd8, %r43, 4;
	add.s64 	%rd9, %rd2, %rd8;
	ld.global.f32 	%f61, [%rd9];
$L__BB2_6:
	st.shared.f32 	[%r7], %f61;
	bar.sync 	0;
	ld.shared.f32 	%f12, [%r5];
	ld.shared.f32 	%f13, [%r8];
	fma.rn.f32 	%f14, %f12, %f13, %f62;
	ld.shared.f32 	%f15, [%r5+4];
	ld.shared.f32 	%f16, [%r8+68];
	fma.rn.f32 	%f17, %f15, %f16, %f14;
	ld.shared.f32 	%f18, [%r5+8];
	ld.shared.f32 	%f19, [%r8+136];
	fma.rn.f32 	%f20, %f18, %f19, %f17;
	ld.shared.f32 	%f21, [%r5+12];
	ld.shared.f32 	%f22, [%r8+204];
	fma.rn.f32 	%f23, %f21, %f22, %f20;
	ld.shared.f32 	%f24, [%r5+16];
	ld.shared.f32 	%f25, [%r8+272];
	fma.rn.f32 	%f26, %f24, %f25, %f23;
	ld.shared.f32 	%f27, [%r5+20];
	ld.shared.f32 	%f28, [%r8+340];
	fma.rn.f32 	%f29, %f27, %f28, %f26;
	ld.shared.f32 	%f30, [%r5+24];
	ld.shared.f32 	%f31, [%r8+408];
	fma.rn.f32 	%f32, %f30, %f31, %f29;
	ld.shared.f32 	%f33, [%r5+28];
	ld.shared.f32 	%f34, [%r8+476];
	fma.rn.f32 	%f35, %f33, %f34, %f32;
	ld.shared.f32 	%f36, [%r5+32];
	ld.shared.f32 	%f37, [%r8+544];
	fma.rn.f32 	%f38, %f36, %f37, %f35;
	ld.shared.f32 	%f39, [%r5+36];
	ld.shared.f32 	%f40, [%r8+612];
	fma.rn.f32 	%f41, %f39, %f40, %f38;
	ld.shared.f32 	%f42, [%r5+40];
	ld.shared.f32 	%f43, [%r8+680];
	fma.rn.f32 	%f44, %f42, %f43, %f41;
	ld.shared.f32 	%f45, [%r5+44];
	ld.shared.f32 	%f46, [%r8+748];
	fma.rn.f32 	%f47, %f45, %f46, %f44;
	ld.shared.f32 	%f48, [%r5+48];
	ld.shared.f32 	%f49, [%r8+816];
	fma.rn.f32 	%f50, %f48, %f49, %f47;
	ld.shared.f32 	%f51, [%r5+52];
	ld.shared.f32 	%f52, [%r8+884];
	fma.rn.f32 	%f53, %f51, %f52, %f50;
	ld.shared.f32 	%f54, [%r5+56];
	ld.shared.f32 	%f55, [%r8+952];
	fma.rn.f32 	%f56, %f54, %f55, %f53;
	ld.shared.f32 	%f57, [%r5+60];
	ld.shared.f32 	%f58, [%r8+1020];
	fma.rn.f32 	%f62, %f57, %f58, %f56;
	bar.sync 	0;
	add.s32 	%r44, %r44, 1;
	add.s32 	%r43, %r43, %r11;
	add.s32 	%r42, %r42, 16;
	add.s32 	%r41, %r41, 16;
	add.s32 	%r40, %r40, 16;
	setp.ne.s32 	%p8, %r44, 1;
	@%p8 bra 	$L__BB2_2;
$L__BB2_7:
	setp.ge.s32 	%p9, %r2, %r23;
	setp.ge.s32 	%p10, %r4, %r25;
	or.pred  	%p11, %p9, %p10;
	@%p11 bra 	$L__BB2_9;
	mad.lo.s32 	%r39, %r25, %r2, %r4;
	cvta.to.global.u64 	%rd10, %rd5;
	mul.wide.s32 	%rd11, %r39, 4;
	add.s64 	%rd12, %rd10, %rd11;
	st.global.f32 	[%rd12], %f62;
$L__BB2_9:
	ret;

}
	// .globl	_Z26Matrix_MulKernel_RegTilingiiiPfS_S_
.visible .entry _Z26Matrix_MulKernel_RegTilingiiiPfS_S_(
	.param .u32 _Z26Matrix_MulKernel_RegTilingiiiPfS_S__param_0,
	.param .u32 _Z26Matrix_MulKernel_RegTilingiiiPfS_S__param_1,
	.param .u32 _Z26Matrix_MulKernel_RegTilingiiiPfS_S__param_2,
	.param .u64 .ptr .align 1 _Z26Matrix_MulKernel_RegTilingiiiPfS_S__param_3,
	.param .u64 .ptr .align 1 _Z26Matrix_MulKernel_RegTilingiiiPfS_S__param_4,
	.param .u64 .ptr .align 1 _Z26Matrix_MulKernel_RegTilingiiiPfS_S__param_5
)
{
	.reg .pred 	%p<57>;
	.reg .b32 	%r<58>;
	.reg .b32 	%f<107>;
	.reg .b64 	%rd<18>;
	// demoted variable
	.shared .align 4 .b8 _ZZ26Matrix_MulKernel_RegTilingiiiPfS_S_E3d_B[1024];
	ld.param.u32 	%r22, [_Z26Matrix_MulKernel_RegTilingiiiPfS_S__param_0];
	ld.param.u32 	%r23, [_Z26Matrix_MulKernel_RegTilingiiiPfS_S__param_1];
	ld.param.u32 	%r24, [_Z26Matrix_MulKernel_RegTilingiiiPfS_S__param_2];
	ld.param.u64 	%rd6, [_Z26Matrix_MulKernel_RegTilingiiiPfS_S__param_3];
	ld.param.u64 	%rd4, [_Z26Matrix_MulKernel_RegTilingiiiPfS_S__param_4];
	ld.param.u64 	%rd5, [_Z26Matrix_MulKernel_RegTilingiiiPfS_S__param_5];
	cvta.to.global.u64 	%rd1, %rd6;
	mov.u32 	%r25, %ctaid.y;
	mov.u32 	%r26, %ntid.y;
	mov.u32 	%r53, %tid.y;
	mad.lo.s32 	%r2, %r25, %r26, %r53;
	mov.u32 	%r27, %ctaid.x;
	mov.u32 	%r28, %ntid.x;
	mov.u32 	%r3, %tid.x;
	mad.lo.s32 	%r4, %r27, %r28, %r3;
	setp.lt.s32 	%p1, %r23, -14;
	mov.f32 	%f106, 0f00000000;
	@%p1 bra 	$L__BB3_37;
	add.s32 	%r30, %r23, -1;
	shr.s32 	%r31, %r30, 31;
	shr.u32 	%r32, %r31, 28;
	add.s32 	%r33, %r30, %r32;
	shr.s32 	%r34, %r33, 4;
	neg.s32 	%r57, %r34;
	shl.b32 	%r35, %r53, 6;
	mov.u32 	%r36, _ZZ26Matrix_MulKernel_RegTilingiiiPfS_S_E3d_B;
	shl.b32 	%r37, %r3, 2;
	add.s32 	%r7, %r36, %r37;
	add.s32 	%r5, %r7, %r35;
	mul.lo.s32 	%r55, %r23, %r2;
	mad.lo.s32 	%r54, %r53, %r24, %r4;
	shl.b32 	%r10, %r24, 4;
	cvta.to.global.u64 	%rd2, %rd4;
	mov.f32 	%f106, 0f00000000;
	mov.b32 	%r56, 7;
	cvt.s64.s32 	%rd11, %r55;
$L__BB3_2:
	setp.ge.s32 	%p2, %r4, %r24;
	add.s32 	%r16, %r56, -7;
	setp.ge.u32 	%p3, %r53, %r23;
	mov.f32 	%f89, 0f00000000;
	or.pred  	%p4, %p2, %p3;
	@%p4 bra 	$L__BB3_4;
	mul.wide.u32 	%rd7, %r54, 4;
	add.s64 	%rd8, %rd2, %rd7;
	ld.global.f32 	%f89, [%rd8];
$L__BB3_4:
	setp.ge.s32 	%p5, %r2, %r22;
	st.shared.f32 	[%r5], %f89;
	bar.sync 	0;
	setp.ge.s32 	%p6, %r16, %r23;
	mov.f32 	%f90, 0f00000000;
	or.pred  	%p7, %p5, %p6;
	@%p7 bra 	$L__BB3_6;
	mul.wide.s32 	%rd9, %r55, 4;
	add.s64 	%rd10, %rd1, %rd9;
	ld.global.f32 	%f90, [%rd10];
$L__BB3_6:
	ld.shared.f32 	%f58, [%r7];
	fma.rn.f32 	%f6, %f90, %f58, %f106;
	add.s32 	%r38, %r56, -6;
	setp.ge.s32 	%p9, %r38, %r23;
	cvt.s64.s32 	%rd12, %r16;
	add.s64 	%rd13, %rd12, %rd11;
	shl.b64 	%rd14, %rd13, 2;
	add.s64 	%rd3, %rd1, %rd14;
	mov.f32 	%f91, 0f00000000;
	or.pred  	%p10, %p5, %p9;
	@%p10 bra 	$L__BB3_8;
	ld.global.f32 	%f91, [%rd3+4];
$L__BB3_8:
	setp.ge.s32 	%p11, %r2, %r22;
	ld.shared.f32 	%f60, [%r7+64];
	fma.rn.f32 	%f9, %f91, %f60, %f6;
	add.s32 	%r39, %r56, -5;
	setp.ge.s32 	%p12, %r39, %r23;
	mov.f32 	%f92, 0f00000000;
	or.pred  	%p13, %p11, %p12;
	@%p13 bra 	$L__BB3_10;
	ld.global.f32 	%f92, [%rd3+8];
$L__BB3_10:
	setp.ge.s32 	%p14, %r2, %r22;
	ld.shared.f32 	%f62, [%r7+128];
	fma.rn.f32 	%f12, %f92, %f62, %f9;
	add.s32 	%r40, %r56, -4;
	setp.ge.s32 	%p15, %r40, %r23;
	mov.f32 	%f93, 0f00000000;
	or.pred  	%p16, %p14, %p15;
	@%p16 bra 	$L__BB3_12;
	ld.global.f32 	%f93, [%rd3+12];
$L__BB3_12:
	setp.ge.s32 	%p17, %r2, %r22;
	ld.shared.f32 	%f64, [%r7+192];
	fma.rn.f32 	%f15, %f93, %f64, %f12;
	add.s32 	%r41, %r56, -3;
	setp.ge.s32 	%p18, %r41, %r23;
	mov.f32 	%f94, 0f00000000;
	or.pred  	%p19, %p17, %p18;
	@%p19 bra 	$L__BB3_14;
	ld.global.f32 	%f94, [%rd3+16];
$L__BB3_14:
	setp.ge.s32 	%p20, %r2, %r22;
	ld.shared.f32 	%f66, [%r7+256];
	fma.rn.f32 	%f18, %f94, %f66, %f15;
	add.s32 	%r42, %r56, -2;
	setp.ge.s32 	%p21, %r42, %r23;
	mov.f32 	%f95, 0f00000000;
	or.pred  	%p22, %p20, %p21;
	@%p22 bra 	$L__BB3_16;
	ld.global.f32 	%f95, [%rd3+20];
$L__BB3_16:
	setp.ge.s32 	%p23, %r2, %r22;
	ld.shared.f32 	%f68, [%r7+320];
	fma.rn.f32 	%f21, %f95, %f68, %f18;
	add.s32 	%r43, %r56, -1;
	setp.ge.s32 	%p24, %r43, %r23;
	mov.f32 	%f96, 0f00000000;
	or.pred  	%p25, %p23, %p24;
	@%p25 bra 	$L__BB3_18;
	ld.global.f32 	%f96, [%rd3+24];
$L__BB3_18:
	setp.ge.s32 	%p26, %r2, %r22;
	ld.shared.f32 	%f70, [%r7+384];
	fma.rn.f32 	%f24, %f96, %f70, %f21;
	setp.ge.s32 	%p27, %r56, %r23;
	mov.f32 	%f97, 0f00000000;
	or.pred  	%p28, %p26, %p27;
	@%p28 bra 	$L__BB3_20;
	ld.global.f32 	%f97, [%rd3+28];
$L__BB3_20:
	setp.ge.s32 	%p29, %r2, %r22;
	ld.shared.f32 	%f72, [%r7+448];
	fma.rn.f32 	%f27, %f97, %f72, %f24;
	add.s32 	%r44, %r56, 1;
	setp.ge.s32 	%p30, %r44, %r23;
	mov.f32 	%f98, 0f00000000;
	or.pred  	%p31, %p29, %p30;
	@%p31 bra 	$L__BB3_22;
	ld.global.f32 	%f98, [%rd3+32];
$L__BB3_22:
	setp.ge.s32 	%p32, %r2, %r22;
	ld.shared.f32 	%f74, [%r7+512];
	fma.rn.f32 	%f30, %f98, %f74, %f27;
	add.s32 	%r45, %r56, 2;
	setp.ge.s32 	%p33, %r45, %r23;
	mov.f32 	%f99, 0f00000000;
	or.pred  	%p34, %p32, %p33;
	@%p34 bra 	$L__BB3_24;
	ld.global.f32 	%f99, [%rd3+36];
$L__BB3_24:
	setp.ge.s32 	%p35, %r2, %r22;
	ld.shared.f32 	%f76, [%r7+576];
	fma.rn.f32 	%f33, %f99, %f76, %f30;
	add.s32 	%r46, %r56, 3;
	setp.ge.s32 	%p36, %r46, %r23;
	mov.f32 	%f100, 0f00000000;
	or.pred  	%p37, %p35, %p36;
	@%p37 bra 	$L__BB3_26;
	ld.global.f32 	%f100, [%rd3+40];
$L__BB3_26:
	setp.ge.s32 	%p38, %r2, %r22;
	ld.shared.f32 	%f78, [%r7+640];
	fma.rn.f32 	%f36, %f100, %f78, %f33;
	add.s32 	%r47, %r56, 4;
	setp.ge.s32 	%p39, %r47, %r23;
	mov.f32 	%f101, 0f00000000;
	or.pred  	%p40, %p38, %p39;
	@%p40 bra 	$L__BB3_28;
	ld.global.f32 	%f101, [%rd3+44];
$L__BB3_28:
	setp.ge.s32 	%p41, %r2, %r22;
	ld.shared.f32 	%f80, [%r7+704];
	fma.rn.f32 	%f39, %f101, %f80, %f36;
	add.s32 	%r48, %r56, 5;
	setp.ge.s32 	%p42, %r48, %r23;
	mov.f32 	%f102, 0f00000000;
	or.pred  	%p43, %p41, %p42;
	@%p43 bra 	$L__BB3_30;
	ld.global.f32 	%f102, [%rd3+48];
$L__BB3_30:
	setp.ge.s32 	%p44, %r2, %r22;
	ld.shared.f32 	%f82, [%r7+768];
	fma.rn.f32 	%f42, %f102, %f82, %f39;
	add.s32 	%r49, %r56, 6;
	setp.ge.s32 	%p45, %r49, %r23;
	mov.f32 	%f103, 0f00000000;
	or.pred  	%p46, %p44, %p45;
	@%p46 bra 	$L__BB3_32;
	ld.global.f32 	%f103, [%rd3+52];
$L__BB3_32:
	setp.ge.s32 	%p47, %r2, %r22;
	ld.shared.f32 	%f84, [%r7+832];
	fma.rn.f32 	%f45, %f103, %f84, %f42;
	add.s32 	%r50, %r56, 7;
	setp.ge.s32 	%p48, %r50, %r23;
	mov.f32 	%f104, 0f00000000;
	or.pred  	%p49, %p47, %p48;
	@%p49 bra 	$L__BB3_34;
	ld.global.f32 	%f104, [%rd3+56];
$L__BB3_34:
	setp.ge.s32 	%p50, %r2, %r22;
	ld.shared.f32 	%f86, [%r7+896];
	fma.rn.f32 	%f48, %f104, %f86, %f45;
	add.s32 	%r51, %r56, 8;
	setp.ge.s32 	%p51, %r51, %r23;
	mov.f32 	%f105, 0f00000000;
	or.pred  	%p52, %p50, %p51;
	@%p52 bra 	$L__BB3_36;
	ld.global.f32 	%f105, [%rd3+60];
$L__BB3_36:
	ld.shared.f32 	%f87, [%r7+960];
	fma.rn.f32 	%f106, %f105, %f87, %f48;
	bar.sync 	0;
	add.s32 	%r57, %r57, 1;
	add.s32 	%r56, %r56, 16;
	add.s32 	%r55, %r55, 16;
	add.s32 	%r54, %r54, %r10;
	add.s32 	%r53, %r53, 16;
	setp.ne.s32 	%p53, %r57, 1;
	@%p53 bra 	$L__BB3_2;
$L__BB3_37:
	setp.ge.s32 	%p54, %r2, %r22;
	setp.ge.s32 	%p55, %r4, %r24;
	or.pred  	%p56, %p54, %p55;
	@%p56 bra 	$L__BB3_39;
	mad.lo.s32 	%r52, %r24, %r2, %r4;
	cvta.to.global.u64 	%rd15, %rd5;
	mul.wide.s32 	%rd16, %r52, 4;
	add.s64 	%rd17, %rd15, %rd16;
	st.global.f32 	[%rd17], %f106;
$L__BB3_39:
	ret;

}


// ===== COMPILED SASS (sm_100) =====

	.target	sm_100

	.elftype	@"ET_EXEC"


//--------------------- .note.nv.tkinfo           --------------------------
	.section	.note.nv.tkinfo,"",@"SHT_NOTE"
	.sectionflags	@"SHF_NOTE_NV_TKINFO"
	.tkinfo
        /*0018*/ 	.word	0x00000002
        /*0030*/ 	.string	""
        /*0030*/ 	.string	"ptxas"
        /*0030*/ 	.string	"Cuda compilation tools, release 13.0, V13.0.88"
        /*0030*/ 	.string	"Build cuda_13.0.r13.0/compiler.36424714_0"
        /*0030*/ 	.string	"-arch sm_100 -m 64 "



//--------------------- .note.nv.cuinfo           --------------------------
	.section	.note.nv.cuinfo,"",@"SHT_NOTE"
	.sectionflags	@"SHF_NOTE_NV_CUINFO"
        /*0018*/ 	.short	0x0002
        /*001a*/ 	.short	0x0064
        /*001c*/ 	.short	0x0082
	.zero		2


//--------------------- .nv.info                  --------------------------
	.section	.nv.info,"",@"SHT_CUDA_INFO"
	.align	4


	//----- nvinfo : EIATTR_REGCOUNT
	.align		4
        /*0000*/ 	.byte	0x04, 0x2f
        /*0002*/ 	.short	(.L_1 - .L_0)
	.align		4
.L_0:
        /*0004*/ 	.word	index@(_Z16Matrix_MulKerneliiiPfS_S_)
        /*0008*/ 	.word	0x00000020


	//----- nvinfo : EIATTR_FRAME_SIZE
	.align		4
.L_1:
        /*000c*/ 	.byte	0x04, 0x11
        /*000e*/ 	.short	(.L_3 - .L_2)
	.align		4
.L_2:
        /*0010*/ 	.word	index@(_Z16Matrix_MulKerneliiiPfS_S_)
        /*0014*/ 	.word	0x00000000


	//----- nvinfo : EIATTR_REGCOUNT
	.align		4
.L_3:
        /*0018*/ 	.byte	0x04, 0x2f
        /*001a*/ 	.short	(.L_5 - .L_4)
	.align		4
.L_4:
        /*001c*/ 	.word	index@(_Z22Matrix_MulKernel_TilediiiPfS_S_)
        /*0020*/ 	.word	0x00000020


	//----- nvinfo : EIATTR_FRAME_SIZE
	.align		4
.L_5:
        /*0024*/ 	.byte	0x04, 0x11
        /*0026*/ 	.short	(.L_7 - .L_6)
	.align		4
.L_6:
        /*0028*/ 	.word	index@(_Z22Matrix_MulKernel_TilediiiPfS_S_)
        /*002c*/ 	.word	0x00000000


	//----- nvinfo : EIATTR_REGCOUNT
	.align		4
.L_7:
        /*0030*/ 	.byte	0x04, 0x2f
        /*0032*/ 	.short	(.L_9 - .L_8)
	.align		4
.L_8:
        /*0034*/ 	.word	index@(_Z30Matrix_MulKernel_Tiled_PaddingiiiPfS_S_)
        /*0038*/ 	.word	0x00000020


	//----- nvinfo : EIATTR_FRAME_SIZE
	.align		4
.L_9:
        /*003c*/ 	.byte	0x04, 0x11
        /*003e*/ 	.short	(.L_11 - .L_10)
	.align		4
.L_10:
        /*0040*/ 	.word	index@(_Z30Matrix_MulKernel_Tiled_PaddingiiiPfS_S_)
        /*0044*/ 	.word	0x00000000


	//----- nvinfo : EIATTR_REGCOUNT
	.align		4
.L_11:
        /*0048*/ 	.byte	0x04, 0x2f
        /*004a*/ 	.short	(.L_13 - .L_12)
	.align		4
.L_12:
        /*004c*/ 	.word	index@(_Z26Matrix_MulKernel_RegTilingiiiPfS_S_)
        /*0050*/ 	.word	0x0000001e


	//----- nvinfo : EIATTR_FRAME_SIZE
	.align		4
.L_13:
        /*0054*/ 	.byte	0x04, 0x11
        /*0056*/ 	.short	(.L_15 - .L_14)
	.align		4
.L_14:
        /*0058*/ 	.word	index@(_Z26Matrix_MulKernel_RegTilingiiiPfS_S_)
        /*005c*/ 	.word	0x00000000


	//----- nvinfo : EIATTR_MIN_STACK_SIZE
	.align		4
.L_15:
        /*0060*/ 	.byte	0x04, 0x12
        /*0062*/ 	.short	(.L_17 - .L_16)
	.align		4
.L_16:
        /*0064*/ 	.word	index@(_Z26Matrix_MulKernel_RegTilingiiiPfS_S_)
        /*0068*/ 	.word	0x00000000


	//----- nvinfo : EIATTR_MIN_STACK_SIZE
	.align		4
.L_17:
        /*006c*/ 	.byte	0x04, 0x12
        /*006e*/ 	.short	(.L_19 - .L_18)
	.align		4
.L_18:
        /*0070*/ 	.word	index@(_Z30Matrix_MulKernel_Tiled_PaddingiiiPfS_S_)
        /*0074*/ 	.word	0x00000000


	//----- nvinfo : EIATTR_MIN_STACK_SIZE
	.align		4
.L_19:
        /*0078*/ 	.byte	0x04, 0x12
        /*007a*/ 	.short	(.L_21 - .L_20)
	.align		4
.L_20:
        /*007c*/ 	.word	index@(_Z22Matrix_MulKernel_TilediiiPfS_S_)
        /*0080*/ 	.word	0x00000000


	//----- nvinfo : EIATTR_MIN_STACK_SIZE
	.align		4
.L_21:
        /*0084*/ 	.byte	0x04, 0x12
        /*0086*/ 	.short	(.L_23 - .L_22)
	.align		4
.L_22:
        /*0088*/ 	.word	index@(_Z16Matrix_MulKerneliiiPfS_S_)
        /*008c*/ 	.word	0x00000000
.L_23:


//--------------------- .nv.compat                --------------------------
	.section	.nv.compat,"",@"SHT_CUDA_COMPAT_INFO"
	.align	4
        /*0000*/ 	.byte	0x02, 0x09, 0x00, 0x00, 0x02, 0x02, 0x01, 0x00, 0x02, 0x05, 0x05, 0x00, 0x03, 0x07, 0x01, 0x01
        /*0010*/ 	.byte	0x02, 0x03, 0x00, 0x00, 0x02, 0x06, 0x01, 0x00, 0x04, 0x0b, 0x08, 0x00, 0x09, 0x00, 0x00, 0x00
        /*0020*/ 	.byte	0x00, 0x00, 0x00, 0x00


//--------------------- .nv.info._Z26Matrix_MulKernel_RegTilingiiiPfS_S_ --------------------------
	.section	.nv.info._Z26Matrix_MulKernel_RegTilingiiiPfS_S_,"",@"SHT_CUDA_INFO"
	.sectionflags	@""
	.align	4


	//----- nvinfo : EIATTR_CUDA_API_VERSION
	.align		4
        /*0000*/ 	.byte	0x04, 0x37
        /*0002*/ 	.short	(.L_25 - .L_24)
.L_24:
        /*0004*/ 	.word	0x00000082


	//----- nvinfo : EIATTR_KPARAM_INFO
	.align		4
.L_25:
        /*0008*/ 	.byte	0x04, 0x17
        /*000a*/ 	.short	(.L_27 - .L_26)
.L_26:
        /*000c*/ 	.word	0x00000000
        /*0010*/ 	.short	0x0005
        /*0012*/ 	.short	0x0020
        /*0014*/ 	.byte	0x00, 0xf5, 0x21, 0x00


	//----- nvinfo : EIATTR_KPARAM_INFO
	.align		4
.L_27:
        /*0018*/ 	.byte	0x04, 0x17
        /*001a*/ 	.short	(.L_29 - .L_28)
.L_28:
        /*001c*/ 	.word	0x00000000
        /*0020*/ 	.short	0x0004
        /*0022*/ 	.short	0x0018
        /*0024*/ 	.byte	0x00, 0xf5, 0x21, 0x00


	//----- nvinfo : EIATTR_KPARAM_INFO
	.align		4
.L_29:
        /*0028*/ 	.byte	0x04, 0x17
        /*002a*/ 	.short	(.L_31 - .L_30)
.L_30:
        /*002c*/ 	.word	0x00000000
        /*0030*/ 	.short	0x0003
        /*0032*/ 	.short	0x0010
        /*0034*/ 	.byte	0x00, 0xf5, 0x21, 0x00


	//----- nvinfo : EIATTR_KPARAM_INFO
	.align		4
.L_31:
        /*0038*/ 	.byte	0x04, 0x17
        /*003a*/ 	.short	(.L_33 - .L_32)
.L_32:
        /*003c*/ 	.word	0x00000000
        /*0040*/ 	.short	0x0002
        /*0042*/ 	.short	0x0008
        /*0044*/ 	.byte	0x00, 0xf0, 0x11, 0x00


	//----- nvinfo : EIATTR_KPARAM_INFO
	.align		4
.L_33:
        /*0048*/ 	.byte	0x04, 0x17
        /*004a*/ 	.short	(.L_35 - .L_34)
.L_34:
        /*004c*/ 	.word	0x00000000
        /*0050*/ 	.short	0x0001
        /*0052*/ 	.short	0x0004
        /*0054*/ 	.byte	0x00, 0xf0, 0x11, 0x00


	//----- nvinfo : EIATTR_KPARAM_INFO
	.align		4
.L_35:
        /*0058*/ 	.byte	0x04, 0x17
        /*005a*/ 	.short	(.L_37 - .L_36)
.L_36:
        /*005c*/ 	.word	0x00000000
        /*0060*/ 	.short	0x0000
        /*0062*/ 	.short	0x0000
        /*0064*/ 	.byte	0x00, 0xf0, 0x11, 0x00


	//----- nvinfo : EIATTR_SPARSE_MMA_MASK
	.align		4
.L_37:
        /*0068*/ 	.byte	0x03, 0x50
        /*006a*/ 	.short	0x0000


	//----- nvinfo : EIATTR_MAXREG_COUNT
	.align		4
        /*006c*/ 	.byte	0x03, 0x1b
        /*006e*/ 	.short	0x00ff


	//----- nvinfo : EIATTR_NUM_BARRIERS
	.align		4
        /*0070*/ 	.byte	0x02, 0x4c
        /*0072*/ 	.byte	0x01
	.zero		1


	//----- nvinfo : EIATTR_MERCURY_ISA_VERSION
	.align		4
        /*0074*/ 	.byte	0x03, 0x5f
        /*0076*/ 	.short	0x0101


	//----- nvinfo : EIATTR_VRC_CTA_INIT_COUNT
	.align		4
        /*0078*/ 	.byte	0x02, 0x4a
	.zero		1
	.zero		1


	//----- nvinfo : EIATTR_EXIT_INSTR_OFFSETS
	.align		4
        /*007c*/ 	.byte	0x04, 0x1c
        /*007e*/ 	.short	(.L_39 - .L_38)


	//   ....[0]....
.L_38:
        /*0080*/ 	.word	0x00000a70


	//   ....[1]....
        /*0084*/ 	.word	0x00000ac0


	//----- nvinfo : EIATTR_CBANK_PARAM_SIZE
	.align		4
.L_39:
        /*0088*/ 	.byte	0x03, 0x19
        /*008a*/ 	.short	0x0028


	//----- nvinfo : EIATTR_PARAM_CBANK
	.align		4
        /*008c*/ 	.byte	0x04, 0x0a
        /*008e*/ 	.short	(.L_41 - .L_40)
	.align		4
.L_40:
        /*0090*/ 	.word	index@(.nv.constant0._Z26Matrix_MulKernel_RegTilingiiiPfS_S_)
        /*0094*/ 	.short	0x0380
        /*0096*/ 	.short	0x0028


	//----- nvinfo : EIATTR_SW_WAR
	.align		4
.L_41:
        /*0098*/ 	.byte	0x04, 0x36
        /*009a*/ 	.short	(.L_43 - .L_42)
.L_42:
        /*009c*/ 	.word	0x00000008
.L_43:


//--------------------- .nv.info._Z30Matrix_MulKernel_Tiled_PaddingiiiPfS_S_ --------------------------
	.section	.nv.info._Z30Matrix_MulKernel_Tiled_PaddingiiiPfS_S_,"",@"SHT_CUDA_INFO"
	.sectionflags	@""
	.align	4


	//----- nvinfo : EIATTR_CUDA_API_VERSION
	.align		4
        /*0000*/ 	.byte	0x04, 0x37
        /*0002*/ 	.short	(.L_45 - .L_44)
.L_44:
        /*0004*/ 	.word	0x00000082


	//----- nvinfo : EIATTR_KPARAM_INFO
	.align		4
.L_45:
        /*0008*/ 	.byte	0x04, 0x17
        /*000a*/ 	.short	(.L_47 - .L_46)
.L_46:
        /*000c*/ 	.word	0x00000000
        /*0010*/ 	.short	0x0005
        /*0012*/ 	.short	0x0020
        /*0014*/ 	.byte	0x00, 0xf5, 0x21, 0x00


	//----- nvinfo : EIATTR_KPARAM_INFO
	.align		4
.L_47:
        /*0018*/ 	.byte	0x04, 0x17
        /*001a*/ 	.short	(.L_49 - .L_48)
.L_48:
        /*001c*/ 	.word	0x00000000
        /*0020*/ 	.short	0x0004
        /*0022*/ 	.short	0x0018
        /*0024*/ 	.byte	0x00, 0xf5, 0x21, 0x00


	//----- nvinfo : EIATTR_KPARAM_INFO
	.align		4
.L_49:
        /*0028*/ 	.byte	0x04, 0x17
        /*002a*/ 	.short	(.L_51 - .L_50)
.L_50:
        /*002c*/ 	.word	0x00000000
        /*0030*/ 	.short	0x0003
        /*0032*/ 	.short	0x0010
        /*0034*/ 	.byte	0x00, 0xf5, 0x21, 0x00


	//----- nvinfo : EIATTR_KPARAM_INFO
	.align		4
.L_51:
        /*0038*/ 	.byte	0x04, 0x17
        /*003a*/ 	.short	(.L_53 - .L_52)
.L_52:
        /*003c*/ 	.word	0x00000000
        /*0040*/ 	.short	0x0002
        /*0042*/ 	.short	0x0008
        /*0044*/ 	.byte	0x00, 0xf0, 0x11, 0x00


	//----- nvinfo : EIATTR_KPARAM_INFO
	.align		4
.L_53:
        /*0048*/ 	.byte	0x04, 0x17
        /*004a*/ 	.short	(.L_55 - .L_54)
.L_54:
        /*004c*/ 	.word	0x00000000
        /*0050*/ 	.short	0x0001
        /*0052*/ 	.short	0x0004
        /*0054*/ 	.byte	0x00, 0xf0, 0x11, 0x00


	//----- nvinfo : EIATTR_KPARAM_INFO
	.align		4
.L_55:
        /*0058*/ 	.byte	0x04, 0x17
        /*005a*/ 	.short	(.L_57 - .L_56)
.L_56:
        /*005c*/ 	.word	0x00000000
        /*0060*/ 	.short	0x0000
        /*0062*/ 	.short	0x0000
        /*0064*/ 	.byte	0x00, 0xf0, 0x11, 0x00


	//----- nvinfo : EIATTR_SPARSE_MMA_MASK
	.align		4
.L_57:
        /*0068*/ 	.byte	0x03, 0x50
        /*006a*/ 	.short	0x0000


	//----- nvinfo : EIATTR_MAXREG_COUNT
	.align		4
        /*006c*/ 	.byte	0x03, 0x1b
        /*006e*/ 	.short	0x00ff


	//----- nvinfo : EIATTR_NUM_BARRIERS
	.align		4
        /*0070*/ 	.byte	0x02, 0x4c
        /*0072*/ 	.byte	0x01
	.zero		1


	//----- nvinfo : EIATTR_MERCURY_ISA_VERSION
	.align		4
        /*0074*/ 	.byte	0x03, 0x5f
        /*0076*/ 	.short	0x0101


	//----- nvinfo : EIATTR_VRC_CTA_INIT_COUNT
	.align		4
        /*0078*/ 	.byte	0x02, 0x4a
	.zero		1
	.zero		1


	//----- nvinfo : EIATTR_EXIT_INSTR_OFFSETS
	.align		4
        /*007c*/ 	.byte	0x04, 0x1c
        /*007e*/ 	.short	(.L_59 - .L_58)


	//   ....[0]....
.L_58:
        /*0080*/ 	.word	0x000006f0


	//   ....[1]....
        /*0084*/ 	.word	0x00000740


	//----- nvinfo : EIATTR_CBANK_PARAM_SIZE
	.align		4
.L_59:
        /*0088*/ 	.byte	0x03, 0x19
        /*008a*/ 	.short	0x0028


	//----- nvinfo : EIATTR_PARAM_CBANK
	.align		4
        /*008c*/ 	.byte	0x04, 0x0a
        /*008e*/ 	.short	(.L_61 - .L_60)
	.align		4
.L_60:
        /*0090*/ 	.word	index@(.nv.constant0._Z30Matrix_MulKernel_Tiled_PaddingiiiPfS_S_)
        /*0094*/ 	.short	0x0380
        /*0096*/ 	.short	0x0028


	//----- nvinfo : EIATTR_SW_WAR
	.align		4
.L_61:
        /*0098*/ 	.byte	0x04, 0x36
        /*009a*/ 	.short	(.L_63 - .L_62)
.L_62:
        /*009c*/ 	.word	0x00000008
.L_63:


//--------------------- .nv.info._Z22Matrix_MulKernel_TilediiiPfS_S_ --------------------------
	.section	.nv.info._Z22Matrix_MulKernel_TilediiiPfS_S_,"",@"SHT_CUDA_INFO"
	.sectionflags	@""
	.align	4


	//----- nvinfo : EIATTR_CUDA_API_VERSION
	.align		4
        /*0000*/ 	.byte	0x04, 0x37
        /*0002*/ 	.short	(.L_65 - .L_64)
.L_64:
        /*0004*/ 	.word	0x00000082


	//----- nvinfo : EIATTR_KPARAM_INFO
	.align		4
.L_65:
        /*0008*/ 	.byte	0x04, 0x17
        /*000a*/ 	.short	(.L_67 - .L_66)
.L_66:
        /*000c*/ 	.word	0x00000000
        /*0010*/ 	.short	0x0005
        /*0012*/ 	.short	0x0020
        /*0014*/ 	.byte	0x00, 0xf5, 0x21, 0x00


	//----- nvinfo : EIATTR_KPARAM_INFO
	.align		4
.L_67:
        /*0018*/ 	.byte	0x04, 0x17
        /*001a*/ 	.short	(.L_69 - .L_68)
.L_68:
        /*001c*/ 	.word	0x00000000
        /*0020*/ 	.short	0x0004
        /*0022*/ 	.short	0x0018
        /*0024*/ 	.byte	0x00, 0xf5, 0x21, 0x00


	//----- nvinfo : EIATTR_KPARAM_INFO
	.align		4
.L_69:
        /*0028*/ 	.byte	0x04, 0x17
        /*002a*/ 	.short	(.L_71 - .L_70)
.L_70:
        /*002c*/ 	.word	0x00000000
        /*0030*/ 	.short	0x0003
        /*0032*/ 	.short	0x0010
        /*0034*/ 	.byte	0x00, 0xf5, 0x21, 0x00


	//----- nvinfo : EIATTR_KPARAM_INFO
	.align		4
.L_71:
        /*0038*/ 	.byte	0x04, 0x17
        /*003a*/ 	.short	(.L_73 - .L_72)
.L_72:
        /*003c*/ 	.word	0x00000000
        /*0040*/ 	.short	0x0002
        /*0042*/ 	.short	0x0008
        /*0044*/ 	.byte	0x00, 0xf0, 0x11, 0x00


	//----- nvinfo : EIATTR_KPARAM_INFO
	.align		4
.L_73:
        /*0048*/ 	.byte	0x04, 0x17
        /*004a*/ 	.short	(.L_75 - .L_74)
.L_74:
        /*004c*/ 	.word	0x00000000
        /*0050*/ 	.short	0x0001
        /*0052*/ 	.short	0x0004
        /*0054*/ 	.byte	0x00, 0xf0, 0x11, 0x00


	//----- nvinfo : EIATTR_KPARAM_INFO
	.align		4
.L_75:
        /*0058*/ 	.byte	0x04, 0x17
        /*005a*/ 	.short	(.L_77 - .L_76)
.L_76:
        /*005c*/ 	.word	0x00000000
        /*0060*/ 	.short	0x0000
        /*0062*/ 	.short	0x0000
        /*0064*/ 	.byte	0x00, 0xf0, 0x11, 0x00


	//----- nvinfo : EIATTR_SPARSE_MMA_MASK
	.align		4
.L_77:
        /*0068*/ 	.byte	0x03, 0x50
        /*006a*/ 	.short	0x0000


	//----- nvinfo : EIATTR_MAXREG_COUNT
	.align		4
        /*006c*/ 	.byte	0x03, 0x1b
        /*006e*/ 	.short	0x00ff


	//----- nvinfo : EIATTR_NUM_BARRIERS
	.align		4
        /*0070*/ 	.byte	0x02, 0x4c
        /*0072*/ 	.byte	0x01
	.zero		1


	//----- nvinfo : EIATTR_MERCURY_ISA_VERSION
	.align		4
        /*0074*/ 	.byte	0x03, 0x5f
        /*0076*/ 	.short	0x0101


	//----- nvinfo : EIATTR_VRC_CTA_INIT_COUNT
	.align		4
        /*0078*/ 	.byte	0x02, 0x4a
	.zero		1
	.zero		1


	//----- nvinfo : EIATTR_EXIT_INSTR_OFFSETS
	.align		4
        /*007c*/ 	.byte	0x04, 0x1c
        /*007e*/ 	.short	(.L_79 - .L_78)


	//   ....[0]....
.L_78:
        /*0080*/ 	.word	0x00000610


	//   ....[1]....
        /*0084*/ 	.word	0x00000660


	//----- nvinfo : EIATTR_CBANK_PARAM_SIZE
	.align		4
.L_79:
        /*0088*/ 	.byte	0x03, 0x19
        /*008a*/ 	.short	0x0028


	//----- nvinfo : EIATTR_PARAM_CBANK
	.align		4
        /*008c*/ 	.byte	0x04, 0x0a
        /*008e*/ 	.short	(.L_81 - .L_80)
	.align		4
.L_80:
        /*0090*/ 	.word	index@(.nv.constant0._Z22Matrix_MulKernel_TilediiiPfS_S_)
        /*0094*/ 	.short	0x0380
        /*0096*/ 	.short	0x0028


	//----- nvinfo : EIATTR_SW_WAR
	.align		4
.L_81:
        /*0098*/ 	.byte	0x04, 0x36
        /*009a*/ 	.short	(.L_83 - .L_82)
.L_82:
        /*009c*/ 	.word	0x00000008
.L_83:


//--------------------- .nv.info._Z16Matrix_MulKerneliiiPfS_S_ --------------------------
	.section	.nv.info._Z16Matrix_MulKerneliiiPfS_S_,"",@"SHT_CUDA_INFO"
	.sectionflags	@""
	.align	4


	//----- nvinfo : EIATTR_CUDA_API_VERSION
	.align		4
        /*0000*/ 	.byte	0x04, 0x37
        /*0002*/ 	.short	(.L_85 - .L_84)
.L_84:
        /*0004*/ 	.word	0x00000082


	//----- nvinfo : EIATTR_KPARAM_INFO
	.align		4
.L_85:
        /*0008*/ 	.byte	0x04, 0x17
        /*000a*/ 	.short	(.L_87 - .L_86)
.L_86:
        /*000c*/ 	.word	0x00000000
        /*0010*/ 	.short	0x0005
        /*0012*/ 	.short	0x0020
        /*0014*/ 	.byte	0x00, 0xf5, 0x21, 0x00


	//----- nvinfo : EIATTR_KPARAM_INFO
	.align		4
.L_87:
        /*0018*/ 	.byte	0x04, 0x17
        /*001a*/ 	.short	(.L_89 - .L_88)
.L_88:
        /*001c*/ 	.word	0x00000000
        /*0020*/ 	.short	0x0004
        /*0022*/ 	.short	0x0018
        /*0024*/ 	.byte	0x00, 0xf5, 0x21, 0x00


	//----- nvinfo : EIATTR_KPARAM_INFO
	.align		4
.L_89:
        /*0028*/ 	.byte	0x04, 0x17
        /*002a*/ 	.short	(.L_91 - .L_90)
.L_90:
        /*002c*/ 	.word	0x00000000
        /*0030*/ 	.short	0x0003
        /*0032*/ 	.short	0x0010
        /*0034*/ 	.byte	0x00, 0xf5, 0x21, 0x00


	//----- nvinfo : EIATTR_KPARAM_INFO
	.align		4
.L_91:
        /*0038*/ 	.byte	0x04, 0x17
        /*003a*/ 	.short	(.L_93 - .L_92)
.L_92:
        /*003c*/ 	.word	0x00000000
        /*0040*/ 	.short	0x0002
        /*0042*/ 	.short	0x0008
        /*0044*/ 	.byte	0x00, 0xf0, 0x11, 0x00


	//----- nvinfo : EIATTR_KPARAM_INFO
	.align		4
.L_93:
        /*0048*/ 	.byte	0x04, 0x17
        /*004a*/ 	.short	(.L_95 - .L_94)
.L_94:
        /*004c*/ 	.word	0x00000000
        /*0050*/ 	.short	0x0001
        /*0052*/ 	.short	0x0004
        /*0054*/ 	.byte	0x00, 0xf0, 0x11, 0x00


	//----- nvinfo : EIATTR_KPARAM_INFO
	.align		4
.L_95:
        /*0058*/ 	.byte	0x04, 0x17
        /*005a*/ 	.short	(.L_97 - .L_96)
.L_96:
        /*005c*/ 	.word	0x00000000
        /*0060*/ 	.short	0x0000
        /*0062*/ 	.short	0x0000
        /*0064*/ 	.byte	0x00, 0xf0, 0x11, 0x00


	//----- nvinfo : EIATTR_SPARSE_MMA_MASK
	.align		4
.L_97:
        /*0068*/ 	.byte	0x03, 0x50
        /*006a*/ 	.short	0x0000


	//----- nvinfo : EIATTR_MAXREG_COUNT
	.align		4
        /*006c*/ 	.byte	0x03, 0x1b
        /*006e*/ 	.short	0x00ff


	//----- nvinfo : EIATTR_MERCURY_ISA_VERSION
	.align		4
        /*0070*/ 	.byte	0x03, 0x5f
        /*0072*/ 	.short	0x0101


	//----- nvinfo : EIATTR_VRC_CTA_INIT_COUNT
	.align		4
        /*0074*/ 	.byte	0x02, 0x4a
	.zero		1
	.zero		1


	//----- nvinfo : EIATTR_EXIT_INSTR_OFFSETS
	.align		4
        /*0078*/ 	.byte	0x04, 0x1c
        /*007a*/ 	.short	(.L_99 - .L_98)


	//   ....[0]....
.L_98:
        /*007c*/ 	.word	0x000000d0


	//   ....[1]....
        /*0080*/ 	.word	0x000008f0


	//----- nvinfo : EIATTR_CBANK_PARAM_SIZE
	.align		4
.L_99:
        /*0084*/ 	.byte	0x03, 0x19
        /*0086*/ 	.short	0x0028


	//----- nvinfo : EIATTR_PARAM_CBANK
	.align		4
        /*0088*/ 	.byte	0x04, 0x0a
        /*008a*/ 	.short	(.L_101 - .L_100)
	.align		4
.L_100:
        /*008c*/ 	.word	index@(.nv.constant0._Z16Matrix_MulKerneliiiPfS_S_)
        /*0090*/ 	.short	0x0380
        /*0092*/ 	.short	0x0028


	//----- nvinfo : EIATTR_SW_WAR
	.align		4
.L_101:
        /*0094*/ 	.byte	0x04, 0x36
        /*0096*/ 	.short	(.L_103 - .L_102)
.L_102:
        /*0098*/ 	.word	0x00000008
.L_103:


//--------------------- .nv.callgraph             --------------------------
	.section	.nv.callgraph,"",@"SHT_CUDA_CALLGRAPH"
	.align	4
	.sectionentsize	8
	.align		4
        /*0000*/ 	.word	0x00000000
	.align		4
        /*0004*/ 	.word	0xffffffff
	.align		4
        /*0008*/ 	.word	0x00000000
	.align		4
        /*000c*/ 	.word	0xfffffffe
	.align		4
        /*0010*/ 	.word	0x00000000
	.align		4
        /*0014*/ 	.word	0xfffffffd
	.align		4
        /*0018*/ 	.word	0x00000000
	.align		4
        /*001c*/ 	.word	0xfffffffc


//--------------------- .text._Z26Matrix_MulKernel_RegTilingiiiPfS_S_ --------------------------
	.section	.text._Z26Matrix_MulKernel_RegTilingiiiPfS_S_,"ax",@progbits
	.align	128
        .global         _Z26Matrix_MulKernel_RegTilingiiiPfS_S_
        .type           _Z26Matrix_MulKernel_RegTilingiiiPfS_S_,@function
        .size           _Z26Matrix_MulKernel_RegTilingiiiPfS_S_,(.L_x_14 - _Z26Matrix_MulKernel_RegTilingiiiPfS_S_)
        .other          _Z26Matrix_MulKernel_RegTilingiiiPfS_S_,@"STO_CUDA_ENTRY STV_DEFAULT"
_Z26Matrix_MulKernel_RegTilingiiiPfS_S_:
.text._Z26Matrix_MulKernel_RegTilingiiiPfS_S_:
[----:B------:R-:W-:Y:S01]  /*0000*/  LDC R1, c[0x0][0x37c] ;  /* 0x0000df00ff017b82 */ /* 0x000fe20000000800 */
[----:B------:R-:W0:Y:S01]  /*0010*/  S2R R0, SR_TID.Y ;  /* 0x0000000000007919 */ /* 0x000e220000002200 */
[----:B------:R-:W1:Y:S06]  /*0020*/  LDCU UR8, c[0x0][0x384] ;  /* 0x00007080ff0877ac */ /* 0x000e6c0008000800 */
[----:B------:R-:W0:Y:S01]  /*0030*/  LDC R4, c[0x0][0x364] ;  /* 0x0000d900ff047b82 */ /* 0x000e220000000800 */
[----:B------:R-:W-:Y:S01]  /*0040*/  IMAD.MOV.U32 R20, RZ, RZ, RZ ;  /* 0x000000ffff147224 */ /* 0x000fe200078e00ff */
[----:B------:R-:W2:Y:S01]  /*0050*/  S2R R2, SR_TID.X ;  /* 0x0000000000027919 */ /* 0x000ea20000002100 */
[----:B------:R-:W3:Y:S01]  /*0060*/  LDCU UR13, c[0x0][0x388] ;  /* 0x00007100ff0d77ac */ /* 0x000ee20008000800 */
[----:B------:R-:W4:Y:S04]  /*0070*/  LDCU.64 UR10, c[0x0][0x358] ;  /* 0x00006b00ff0a77ac */ /* 0x000f280008000a00 */
[----:B------:R-:W0:Y:S08]  /*0080*/  S2UR UR4, SR_CTAID.Y ;  /* 0x00000000000479c3 */ /* 0x000e300000002600 */
[----:B------:R-:W2:Y:S01]  /*0090*/  S2UR UR5, SR_CTAID.X ;  /* 0x00000000000579c3 */ /* 0x000ea20000002500 */
[----:B-1----:R-:W-:-:S07]  /*00a0*/  UISETP.GE.AND UP0, UPT, UR8, -0xe, UPT ;  /* 0xfffffff20800788c */ /* 0x002fce000bf06270 */
[----:B------:R-:W2:Y:S01]  /*00b0*/  LDC R5, c[0x0][0x360] ;  /* 0x0000d800ff057b82 */ /* 0x000ea20000000800 */
[----:B0-----:R-:W-:Y:S02]  /*00c0*/  IMAD R4, R4, UR4, R0 ;  /* 0x0000000404047c24 */ /* 0x001fe4000f8e0200 */
[----:B--2---:R-:W-:Y:S01]  /*00d0*/  IMAD R5, R5, UR5, R2 ;  /* 0x0000000505057c24 */ /* 0x004fe2000f8e0202 */
[----:B---34-:R-:W-:Y:S06]  /*00e0*/  BRA.U !UP0, `(.L_x_0) ;  /* 0x0000000908547547 */ /* 0x018fec000b800000 */
[----:B------:R-:W0:Y:S01]  /*00f0*/  S2UR UR7, SR_CgaCtaId ;  /* 0x00000000000779c3 */ /* 0x000e220000008800 */
[----:B------:R-:W1:Y:S01]  /*0100*/  LDCU UR9, c[0x0][0x388] ;  /* 0x00007100ff0977ac */ /* 0x000e620008000800 */
[----:B------:R-:W-:Y:S02]  /*0110*/  IMAD R8, R4, UR8, RZ ;  /* 0x0000000804087c24 */ /* 0x000fe4000f8e02ff */
[----:B------:R-:W-:Y:S01]  /*0120*/  IMAD.MOV.U32 R20, RZ, RZ, RZ ;  /* 0x000000ffff147224 */ /* 0x000fe200078e00ff */
[----:B------:R-:W-:Y:S01]  /*0130*/  UIADD3 UR4, UPT, UPT, UR8, -0x1, URZ ;  /* 0xffffffff08047890 */ /* 0x000fe2000fffe0ff */
[----:B------:R-:W-:Y:S01]  /*0140*/  IMAD.MOV.U32 R10, RZ, RZ, R8 ;  /* 0x000000ffff0a7224 */ /* 0x000fe200078e0008 */
[----:B------:R-:W-:Y:S01]  /*0150*/  UMOV UR6, 0x400 ;  /* 0x0000040000067882 */ /* 0x000fe20000000000 */
[----:B------:R-:W2:Y:S01]  /*0160*/  LDC R6, c[0x0][0x388] ;  /* 0x0000e200ff067b82 */ /* 0x000ea20000000800 */
[----:B------:R-:W-:Y:S01]  /*0170*/  USHF.R.S32.HI UR5, URZ, 0x1f, UR4 ;  /* 0x0000001fff057899 */ /* 0x000fe20008011404 */
[----:B------:R-:W3:Y:S03]  /*0180*/  LDCU UR12, c[0x0][0x380] ;  /* 0x00007000ff0c77ac */ /* 0x000ee60008000800 */
[----:B------:R-:W-:-:S03]  /*0190*/  ULEA.HI UR5, UR5, UR4, URZ, 0x4 ;  /* 0x0000000405057291 */ /* 0x000fc6000f8f20ff */
[----:B------:R-:W4:Y:S01]  /*01a0*/  LDC R7, c[0x0][0x384] ;  /* 0x0000e100ff077b82 */ /* 0x000f220000000800 */
[----:B------:R-:W2:Y:S01]  /*01b0*/  LDCU.64 UR14, c[0x0][0x390] ;  /* 0x00007200ff0e77ac */ /* 0x000ea20008000a00 */
[----:B-1----:R-:W-:Y:S01]  /*01c0*/  IMAD R9, R0, UR9, R5 ;  /* 0x0000000900097c24 */ /* 0x002fe2000f8e0205 */
[----:B------:R-:W-:Y:S01]  /*01d0*/  USHF.R.S32.HI UR5, URZ, 0x4, UR5 ;  /* 0x00000004ff057899 */ /* 0x000fe20008011405 */
[----:B------:R-:W-:Y:S01]  /*01e0*/  UMOV UR4, 0x7 ;  /* 0x0000000700047882 */ /* 0x000fe20000000000 */
[----:B0-----:R-:W-:Y:S02]  /*01f0*/  ULEA UR6, UR7, UR6, 0x18 ;  /* 0x0000000607067291 */ /* 0x001fe4000f8ec0ff */
[----:B------:R-:W-:-:S04]  /*0200*/  UIADD3 UR5, UPT, UPT, -UR5, URZ, URZ ;  /* 0x000000ff05057290 */ /* 0x000fc8000fffe1ff */
[----:B------:R-:W-:-:S05]  /*0210*/  LEA R11, R2, UR6, 0x2 ;  /* 0x00000006020b7c11 */ /* 0x000fca000f8e10ff */
[----:B---3--:R-:W-:-:S07]  /*0220*/  IMAD R12, R0, 0x40, R11 ;  /* 0x00000040000c7824 */ /* 0x008fce00078e020b */
.L_x_1:
[----:B----4-:R-:W-:Y:S01]  /*0230*/  ISETP.GE.U32.AND P0, PT, R0, R7, PT ;  /* 0x000000070000720c */ /* 0x010fe20003f06070 */
[----:B------:R-:W-:-:S03]  /*0240*/  IMAD.MOV.U32 R13, RZ, RZ, RZ ;  /* 0x000000ffff0d7224 */ /* 0x000fc600078e00ff */
[----:B--2---:R-:W-:-:S13]  /*0250*/  ISETP.GE.OR P0, PT, R5, R6, P0 ;  /* 0x000000060500720c */ /* 0x004fda0000706670 */
[----:B------:R-:W0:Y:S02]  /*0260*/  @!P0 LDC.64 R2, c[0x0][0x398] ;  /* 0x0000e600ff028b82 */ /* 0x000e240000000a00 */
[----:B0-----:R-:W-:-:S05]  /*0270*/  @!P0 IMAD.WIDE.U32 R2, R9, 0x4, R2 ;  /* 0x0000000409028825 */ /* 0x001fca00078e0002 */
[----:B------:R0:W2:Y:S01]  /*0280*/  @!P0 LDG.E R13, desc[UR10][R2.64] ;  /* 0x0000000a020d8981 */ /* 0x0000a2000c1e1900 */
[----:B------:R-:W-:Y:S01]  /*0290*/  UIADD3 UR9, UPT, UPT, UR4, -0x7, URZ ;  /* 0xfffffff904097890 */ /* 0x000fe2000fffe0ff */
[----:B------:R-:W-:Y:S01]  /*02a0*/  ISETP.GE.AND P0, PT, R4, UR12, PT ;  /* 0x0000000c04007c0c */ /* 0x000fe2000bf06270 */
[----:B------:R-:W-:Y:S01]  /*02b0*/  IMAD.MOV.U32 R15, RZ, RZ, RZ ;  /* 0x000000ffff0f7224 */ /* 0x000fe200078e00ff */
[----:B------:R-:W-:Y:S02]  /*02c0*/  UIADD3 UR6, UPT, UPT, UR4, -0x6, URZ ;  /* 0xfffffffa04067890 */ /* 0x000fe4000fffe0ff */
[----:B------:R-:W-:Y:S01]  /*02d0*/  UIADD3 UR7, UPT, UPT, UR4, -0x5, URZ ;  /* 0xfffffffb04077890 */ /* 0x000fe2000fffe0ff */
[C---:B------:R-:W-:Y:S01]  /*02e0*/  ISETP.LE.OR P2, PT, R7.reuse, UR9, P0 ;  /* 0x0000000907007c0c */ /* 0x040fe20008743670 */
[----:B------:R-:W-:Y:S02]  /*02f0*/  USHF.R.S32.HI UR8, URZ, 0x1f, UR9 ;  /* 0x0000001fff087899 */ /* 0x000fe40008011409 */
[----:B------:R-:W-:-:S02]  /*0300*/  ISETP.LE.OR P0, PT, R7, UR6, P0 ;  /* 0x0000000607007c0c */ /* 0x000fc40008703670 */
[----:B0-----:R-:W-:Y:S02]  /*0310*/  IADD3 R3, P3, PT, R8, UR9, RZ ;  /* 0x0000000908037c10 */ /* 0x001fe4000ff7e0ff */
[----:B------:R-:W-:-:S06]  /*0320*/  ISETP.LE.AND P1, PT, R7, UR7, PT ;  /* 0x0000000707007c0c */ /* 0x000fcc000bf23270 */
[----:B------:R-:W0:Y:S01]  /*0330*/  @!P2 LDC.64 R16, c[0x0][0x390] ;  /* 0x0000e400ff10ab82 */ /* 0x000e220000000a00 */
[----:B------:R-:W-:Y:S02]  /*0340*/  LEA.HI.X.SX32 R14, R8, UR8, 0x1, P3 ;  /* 0x00000008080e7c11 */ /* 0x000fe400098f0eff */
[----:B------:R-:W-:Y:S01]  /*0350*/  ISETP.GE.OR P1, PT, R4, UR12, P1 ;  /* 0x0000000c04007c0c */ /* 0x000fe20008f26670 */
[----:B------:R-:W-:Y:S02]  /*0360*/  IMAD.MOV.U32 R18, RZ, RZ, RZ ;  /* 0x000000ffff127224 */ /* 0x000fe400078e00ff */
[----:B0-----:R-:W-:Y:S01]  /*0370*/  @!P2 IMAD.WIDE R16, R10, 0x4, R16 ;  /* 0x000000040a10a825 */ /* 0x001fe200078e0210 */
[----:B------:R-:W-:Y:S01]  /*0380*/  CS2R R24, SRZ ;  /* 0x0000000000187805 */ /* 0x000fe2000001ff00 */
[----:B------:R-:W-:Y:S02]  /*0390*/  UIADD3 UR6, UPT, UPT, UR4, -0x4, URZ ;  /* 0xfffffffc04067890 */ /* 0x000fe4000fffe0ff */
[----:B------:R-:W-:Y:S01]  /*03a0*/  IMAD.MOV.U32 R21, RZ, RZ, RZ ;  /* 0x000000ffff157224 */ /* 0x000fe200078e00ff */
[----:B------:R-:W-:Y:S01]  /*03b0*/  CS2R R22, SRZ ;  /* 0x0000000000167805 */ /* 0x000fe2000001ff00 */
[----:B--2---:R0:W-:Y:S01]  /*03c0*/  STS [R12], R13 ;  /* 0x0000000d0c007388 */ /* 0x0041e20000000800 */
[----:B------:R-:W-:Y:S06]  /*03d0*/  BAR.SYNC.DEFER_BLOCKING 0x0 ;  /* 0x0000000000007b1d */ /* 0x000fec0000010000 */
[----:B------:R1:W2:Y:S01]  /*03e0*/  @!P2 LDG.E R15, desc[UR10][R16.64] ;  /* 0x0000000a100fa981 */ /* 0x0002a2000c1e1900 */
[----:B------:R-:W-:-:S03]  /*03f0*/  LEA R2, P2, R3, UR14, 0x2 ;  /* 0x0000000e03027c11 */ /* 0x000fc6000f8410ff */
[----:B------:R-:W-:Y:S01]  /*0400*/  LDS R19, [R11+0x40] ;  /* 0x000040000b137984 */ /* 0x000fe20000000800 */
[----:B------:R-:W-:Y:S01]  /*0410*/  LEA.HI.X R3, R3, UR15, R14, 0x2, P2 ;  /* 0x0000000f03037c11 */ /* 0x000fe200090f140e */
[----:B0-----:R-:W-:Y:S01]  /*0420*/  IMAD.MOV.U32 R13, RZ, RZ, RZ ;  /* 0x000000ffff0d7224 */ /* 0x001fe200078e00ff */
[----:B------:R-:W-:Y:S01]  /*0430*/  UIADD3 UR7, UPT, UPT, UR4, 0x3, URZ ;  /* 0x0000000304077890 */ /* 0x000fe2000fffe0ff */
[----:B------:R-:W-:Y:S04]  /*0440*/  LDS R27, [R11+0x1c0] ;  /* 0x0001c0000b1b7984 */ /* 0x000fe80000000800 */
[----:B------:R-:W3:Y:S01]  /*0450*/  @!P0 LDG.E R18, desc[UR10][R2.64+0x4] ;  /* 0x0000040a02128981 */ /* 0x000ee2000c1e1900 */
[----:B------:R-:W-:-:S03]  /*0460*/  ISETP.LE.AND P0, PT, R7, UR6, PT ;  /* 0x0000000607007c0c */ /* 0x000fc6000bf03270 */
[----:B------:R-:W4:Y:S01]  /*0470*/  @!P1 LDG.E R25, desc[UR10][R2.64+0x8] ;  /* 0x0000080a02199981 */ /* 0x000f22000c1e1900 */
[----:B------:R-:W-:-:S03]  /*0480*/  ISETP.GE.OR P0, PT, R4, UR12, P0 ;  /* 0x0000000c04007c0c */ /* 0x000fc60008706670 */
[----:B-1----:R-:W2:Y:S04]  /*0490*/  LDS R17, [R11] ;  /* 0x000000000b117984 */ /* 0x002ea80000000800 */
[----:B------:R-:W4:Y:S06]  /*04a0*/  LDS R16, [R11+0x80] ;  /* 0x000080000b107984 */ /* 0x000f2c0000000800 */
[----:B------:R-:W5:Y:S01]  /*04b0*/  @!P0 LDG.E R21, desc[UR10][R2.64+0xc] ;  /* 0x00000c0a02158981 */ /* 0x000f62000c1e1900 */
[----:B------:R-:W-:-:S06]  /*04c0*/  UIADD3 UR6, UPT, UPT, UR4, -0x3, URZ ;  /* 0xfffffffd04067890 */ /* 0x000fcc000fffe0ff */
[----:B------:R-:W-:-:S04]  /*04d0*/  ISETP.LE.AND P0, PT, R7, UR6, PT ;  /* 0x0000000607007c0c */ /* 0x000fc8000bf03270 */
[----:B------:R-:W-:-:S13]  /*04e0*/  ISETP.GE.OR P0, PT, R4, UR12, P0 ;  /* 0x0000000c04007c0c */ /* 0x000fda0008706670 */
[----:B------:R-:W5:Y:S01]  /*04f0*/  @!P0 LDG.E R23, desc[UR10][R2.64+0x10] ;  /* 0x0000100a02178981 */ /* 0x000f62000c1e1900 */
[----:B------:R-:W-:-:S06]  /*0500*/  UIADD3 UR6, UPT, UPT, UR4, -0x2, URZ ;  /* 0xfffffffe04067890 */ /* 0x000fcc000fffe0ff */
[----:B------:R-:W-:-:S04]  /*0510*/  ISETP.LE.AND P0, PT, R7, UR6, PT ;  /* 0x0000000607007c0c */ /* 0x000fc8000bf03270 */
[----:B------:R-:W-:Y:S01]  /*0520*/  ISETP.GE.OR P0, PT, R4, UR12, P0 ;  /* 0x0000000c04007c0c */ /* 0x000fe20008706670 */
[----:B------:R-:W-:-:S12]  /*0530*/  UIADD3 UR6, UPT, UPT, UR4, -0x1, URZ ;  /* 0xffffffff04067890 */ /* 0x000fd8000fffe0ff */
[----:B------:R-:W5:Y:S01]  /*0540*/  @!P0 LDG.E R24, desc[UR10][R2.64+0x14] ;  /* 0x0000140a02188981 */ /* 0x000f62000c1e1900 */
[C---:B------:R-:W-:Y:S01]  /*0550*/  ISETP.LE.AND P0, PT, R7.reuse, UR6, PT ;  /* 0x0000000607007c0c */ /* 0x040fe2000bf03270 */
[----:B------:R-:W-:Y:S02]  /*0560*/  UIADD3 UR6, UPT, UPT, UR4, 0x1, URZ ;  /* 0x0000000104067890 */ /* 0x000fe4000fffe0ff */
[C---:B------:R-:W-:Y:S02]  /*0570*/  ISETP.LE.AND P1, PT, R7.reuse, UR4, PT ;  /* 0x0000000407007c0c */ /* 0x040fe4000bf23270 */
[C---:B------:R-:W-:Y:S02]  /*0580*/  ISETP.GE.OR P0, PT, R4.reuse, UR12, P0 ;  /* 0x0000000c04007c0c */ /* 0x040fe40008706670 */
[----:B------:R-:W-:Y:S02]  /*0590*/  ISETP.GE.OR P1, PT, R4, UR12, P1 ;  /* 0x0000000c04007c0c */ /* 0x000fe40008f26670 */
[----:B------:R-:W-:Y:S01]  /*05a0*/  ISETP.LE.AND P2, PT, R7, UR6, PT ;  /* 0x0000000607007c0c */ /* 0x000fe2000bf43270 */
[----:B------:R-:W-:-:S03]  /*05b0*/  IMAD.MOV.U32 R14, RZ, RZ, RZ ;  /* 0x000000ffff0e7224 */ /* 0x000fc600078e00ff */
[----:B------:R-:W-:-:S05]  /*05c0*/  ISETP.GE.OR P2, PT, R4, UR12, P2 ;  /* 0x0000000c04007c0c */ /* 0x000fca0009746670 */
[----:B------:R-:W5:Y:S04]  /*05d0*/  @!P0 LDG.E R22, desc[UR10][R2.64+0x18] ;  /* 0x0000180a02168981 */ /* 0x000f68000c1e1900 */
[----:B------:R-:W5:Y:S01]  /*05e0*/  @!P1 LDG.E R14, desc[UR10][R2.64+0x1c] ;  /* 0x00001c0a020e9981 */ /* 0x000f62000c1e1900 */
[----:B------:R-:W-:-:S03]  /*05f0*/  UIADD3 UR6, UPT, UPT, UR4, 0x2, URZ ;  /* 0x0000000204067890 */ /* 0x000fc6000fffe0ff */
[----:B------:R-:W5:Y:S01]  /*0600*/  @!P2 LDG.E R13, desc[UR10][R2.64+0x20] ;  /* 0x0000200a020da981 */ /* 0x000f62000c1e1900 */
[----:B------:R-:W-:Y:S02]  /*0610*/  UIADD3 UR8, UPT, UPT, UR4, 0x4, URZ ;  /* 0x0000000404087890 */ /* 0x000fe4000fffe0ff */
[C---:B------:R-:W-:Y:S02]  /*0620*/  ISETP.LE.AND P2, PT, R7.reuse, UR6, PT ;  /* 0x0000000607007c0c */ /* 0x040fe4000bf43270 */
[C---:B------:R-:W-:Y:S02]  /*0630*/  ISETP.LE.AND P3, PT, R7.reuse, UR7, PT ;  /* 0x0000000707007c0c */ /* 0x040fe4000bf63270 */
[C---:B------:R-:W-:Y:S01]  /*0640*/  ISETP.GE.OR P2, PT, R4.reuse, UR12, P2 ;  /* 0x0000000c04007c0c */ /* 0x040fe20009746670 */
[----:B------:R-:W-:Y:S01]  /*0650*/  UIADD3 UR6, UPT, UPT, UR4, 0x5, URZ ;  /* 0x0000000504067890 */ /* 0x000fe2000fffe0ff */
[----:B------:R-:W-:Y:S02]  /*0660*/  ISETP.LE.AND P1, PT, R7, UR8, PT ;  /* 0x0000000807007c0c */ /* 0x000fe4000bf23270 */
[C---:B------:R-:W-:Y:S01]  /*0670*/  ISETP.GE.OR P3, PT, R4.reuse, UR12, P3 ;  /* 0x0000000c04007c0c */ /* 0x040fe20009f66670 */
[----:B------:R-:W-:Y:S01]  /*0680*/  UIADD3 UR7, UPT, UPT, UR4, 0x6, URZ ;  /* 0x0000000604077890 */ /* 0x000fe2000fffe0ff */
[----:B------:R-:W-:-:S02]  /*0690*/  ISETP.GE.OR P1, PT, R4, UR12, P1 ;  /* 0x0000000c04007c0c */ /* 0x000fc40008f26670 */
[C---:B------:R-:W-:Y:S01]  /*06a0*/  ISETP.LE.AND P0, PT, R7.reuse, UR6, PT ;  /* 0x0000000607007c0c */ /* 0x040fe2000bf03270 */
[----:B------:R-:W-:Y:S02]  /*06b0*/  UIADD3 UR8, UPT, UPT, UR4, 0x7, URZ ;  /* 0x0000000704087890 */ /* 0x000fe4000fffe0ff */
[----:B------:R-:W-:Y:S02]  /*06c0*/  ISETP.LE.AND P4, PT, R7, UR7, PT ;  /* 0x0000000707007c0c */ /* 0x000fe4000bf83270 */
[C---:B------:R-:W-:Y:S01]  /*06d0*/  ISETP.GE.OR P0, PT, R4.reuse, UR12, P0 ;  /* 0x0000000c04007c0c */ /* 0x040fe20008706670 */
[----:B------:R-:W-:Y:S01]  /*06e0*/  UIADD3 UR6, UPT, UPT, UR4, 0x8, URZ ;  /* 0x0000000804067890 */ /* 0x000fe2000fffe0ff */
[----:B------:R-:W-:Y:S01]  /*06f0*/  ISETP.GE.OR P4, PT, R4, UR12, P4 ;  /* 0x0000000c04007c0c */ /* 0x000fe2000a786670 */
[----:B--2---:R-:W-:Y:S02]  /*0700*/  FFMA R26, R17, R15, R20 ;  /* 0x0000000f111a7223 */ /* 0x004fe40000000014 */
[----:B------:R-:W5:Y:S01]  /*0710*/  LDS R20, [R11+0xc0] ;  /* 0x0000c0000b147984 */ /* 0x000f620000000800 */
[----:B------:R-:W-:-:S06]  /*0720*/  IMAD.MOV.U32 R15, RZ, RZ, RZ ;  /* 0x000000ffff0f7224 */ /* 0x000fcc00078e00ff */
[----:B------:R-:W2:Y:S01]  /*0730*/  @!P3 LDG.E R15, desc[UR10][R2.64+0x28] ;  /* 0x0000280a020fb981 */ /* 0x000ea2000c1e1900 */
[----:B---3--:R-:W-:Y:S01]  /*0740*/  FFMA R19, R19, R18, R26 ;  /* 0x0000001213137223 */ /* 0x008fe2000000001a */
[----:B------:R-:W-:Y:S01]  /*0750*/  IMAD.MOV.U32 R18, RZ, RZ, RZ ;  /* 0x000000ffff127224 */ /* 0x000fe200078e00ff */
[C---:B------:R-:W-:Y:S01]  /*0760*/  ISETP.LE.AND P3, PT, R7.reuse, UR6, PT ;  /* 0x0000000607007c0c */ /* 0x040fe2000bf63270 */
[----:B------:R-:W0:Y:S01]  /*0770*/  LDS R26, [R11+0x100] ;  /* 0x000100000b1a7984 */ /* 0x000e220000000800 */
[----:B----4-:R-:W-:Y:S01]  /*0780*/  FFMA R25, R16, R25, R19 ;  /* 0x0000001910197223 */ /* 0x010fe20000000013 */
[----:B------:R-:W-:Y:S01]  /*0790*/  CS2R R16, SRZ ;  /* 0x0000000000107805 */ /* 0x000fe2000001ff00 */
[----:B------:R-:W-:Y:S01]  /*07a0*/  IMAD.MOV.U32 R19, RZ, RZ, RZ ;  /* 0x000000ffff137224 */ /* 0x000fe200078e00ff */
[----:B------:R-:W3:Y:S04]  /*07b0*/  @!P0 LDG.E R18, desc[UR10][R2.64+0x30] ;  /* 0x0000300a02128981 */ /* 0x000ee8000c1e1900 */
[----:B------:R-:W4:Y:S01]  /*07c0*/  @!P2 LDG.E R16, desc[UR10][R2.64+0x24] ;  /* 0x0000240a0210a981 */ /* 0x000f22000c1e1900 */
[----:B------:R-:W-:-:S03]  /*07d0*/  ISETP.LE.AND P2, PT, R7, UR8, PT ;  /* 0x0000000807007c0c */ /* 0x000fc6000bf43270 */
[----:B------:R-:W3:Y:S01]  /*07e0*/  @!P1 LDG.E R19, desc[UR10][R2.64+0x2c] ;  /* 0x00002c0a02139981 */ /* 0x000ee2000c1e1900 */
[C---:B------:R-:W-:Y:S02]  /*07f0*/  ISETP.GE.OR P2, PT, R4.reuse, UR12, P2 ;  /* 0x0000000c04007c0c */ /* 0x040fe40009746670 */
[----:B------:R-:W-:Y:S01]  /*0800*/  ISETP.GE.OR P3, PT, R4, UR12, P3 ;  /* 0x0000000c04007c0c */ /* 0x000fe20009f66670 */
[----:B------:R-:W3:Y:S01]  /*0810*/  @!P4 LDG.E R17, desc[UR10][R2.64+0x34] ;  /* 0x0000340a0211c981 */ /* 0x000ee2000c1e1900 */
[----:B-----5:R-:W-:Y:S01]  /*0820*/  FFMA R25, R20, R21, R25 ;  /* 0x0000001514197223 */ /* 0x020fe20000000019 */
[----:B------:R-:W-:-:S08]  /*0830*/  CS2R R20, SRZ ;  /* 0x0000000000147805 */ /* 0x000fd0000001ff00 */
[----:B------:R-:W5:Y:S04]  /*0840*/  @!P2 LDG.E R21, desc[UR10][R2.64+0x38] ;  /* 0x0000380a0215a981 */ /* 0x000f68000c1e1900 */
[----:B------:R1:W5:Y:S01]  /*0850*/  @!P3 LDG.E R20, desc[UR10][R2.64+0x3c] ;  /* 0x00003c0a0214b981 */ /* 0x000362000c1e1900 */
[----:B0-----:R-:W-:-:S03]  /*0860*/  FFMA R26, R26, R23, R25 ;  /* 0x000000171a1a7223 */ /* 0x001fc60000000019 */
[----:B------:R-:W0:Y:S04]  /*0870*/  LDS R23, [R11+0x140] ;  /* 0x000140000b177984 */ /* 0x000e280000000800 */
[----:B------:R-:W0:Y:S04]  /*0880*/  LDS R25, [R11+0x180] ;  /* 0x000180000b197984 */ /* 0x000e280000000800 */
[----:B-1----:R-:W-:Y:S04]  /*0890*/  LDS R2, [R11+0x2c0] ;  /* 0x0002c0000b027984 */ /* 0x002fe80000000800 */
[----:B------:R-:W-:Y:S01]  /*08a0*/  LDS R3, [R11+0x300] ;  /* 0x000300000b037984 */ /* 0x000fe20000000800 */
[----:B0-----:R-:W-:-:S03]  /*08b0*/  FFMA R26, R23, R24, R26 ;  /* 0x00000018171a7223 */ /* 0x001fc6000000001a */
[----:B------:R-:W0:Y:S04]  /*08c0*/  LDS R24, [R11+0x200] ;  /* 0x000200000b187984 */ /* 0x000e280000000800 */
[----:B------:R-:W4:Y:S01]  /*08d0*/  LDS R23, [R11+0x240] ;  /* 0x000240000b177984 */ /* 0x000f220000000800 */
[----:B------:R-:W-:-:S03]  /*08e0*/  FFMA R26, R25, R22, R26 ;  /* 0x00000016191a7223 */ /* 0x000fc6000000001a */
[----:B------:R-:W2:Y:S01]  /*08f0*/  LDS R22, [R11+0x280] ;  /* 0x000280000b167984 */ /* 0x000ea20000000800 */
[----:B------:R-:W-:-:S03]  /*0900*/  FFMA R27, R27, R14, R26 ;  /* 0x0000000e1b1b7223 */ /* 0x000fc6000000001a */
[----:B------:R-:W-:Y:S01]  /*0910*/  LDS R14, [R11+0x380] ;  /* 0x000380000b0e7984 */ /* 0x000fe20000000800 */
[----:B0-----:R-:W-:-:S03]  /*0920*/  FFMA R26, R24, R13, R27 ;  /* 0x0000000d181a7223 */ /* 0x001fc6000000001b */
[----:B------:R-:W0:Y:S04]  /*0930*/  LDS R24, [R11+0x340] ;  /* 0x000340000b187984 */ /* 0x000e280000000800 */
[----:B------:R-:W1:Y:S01]  /*0940*/  LDS R13, [R11+0x3c0] ;  /* 0x0003c0000b0d7984 */ /* 0x000e620000000800 */
[----:B------:R-:W-:-:S04]  /*0950*/  UIADD3 UR5, UPT, UPT, UR5, 0x1, URZ ;  /* 0x0000000105057890 */ /* 0x000fc8000fffe0ff */
[----:B------:R-:W-:Y:S01]  /*0960*/  UISETP.NE.AND UP0, UPT, UR5, 0x1, UPT ;  /* 0x000000010500788c */ /* 0x000fe2000bf05270 */
[----:B------:R-:W-:Y:S02]  /*0970*/  VIADD R0, R0, 0x10 ;  /* 0x0000001000007836 */ /* 0x000fe40000000000 */
[----:B------:R-:W-:Y:S02]  /*0980*/  IMAD R9, R6, 0x10, R9 ;  /* 0x0000001006097824 */ /* 0x000fe400078e0209 */
[----:B------:R-:W-:Y:S01]  /*0990*/  VIADD R10, R10, 0x10 ;  /* 0x000000100a0a7836 */ /* 0x000fe20000000000 */
[----:B------:R-:W-:Y:S01]  /*09a0*/  UIADD3 UR4, UPT, UPT, UR4, 0x10, URZ ;  /* 0x0000001004047890 */ /* 0x000fe2000fffe0ff */
[----:B----4-:R-:W-:-:S04]  /*09b0*/  FFMA R23, R23, R16, R26 ;  /* 0x0000001017177223 */ /* 0x010fc8000000001a */
[----:B--2---:R-:W-:-:S04]  /*09c0*/  FFMA R15, R22, R15, R23 ;  /* 0x0000000f160f7223 */ /* 0x004fc80000000017 */
[----:B---3--:R-:W-:-:S04]  /*09d0*/  FFMA R2, R2, R19, R15 ;  /* 0x0000001302027223 */ /* 0x008fc8000000000f */
[----:B------:R-:W-:-:S04]  /*09e0*/  FFMA R3, R3, R18, R2 ;  /* 0x0000001203037223 */ /* 0x000fc80000000002 */
[----:B0-----:R-:W-:-:S04]  /*09f0*/  FFMA R3, R24, R17, R3 ;  /* 0x0000001118037223 */ /* 0x001fc80000000003 */
[----:B-----5:R-:W-:-:S04]  /*0a00*/  FFMA R14, R14, R21, R3 ;  /* 0x000000150e0e7223 */ /* 0x020fc80000000003 */
[----:B-1----:R-:W-:Y:S01]  /*0a10*/  FFMA R20, R13, R20, R14 ;  /* 0x000000140d147223 */ /* 0x002fe2000000000e */
[----:B------:R-:W-:Y:S06]  /*0a20*/  BAR.SYNC.DEFER_BLOCKING 0x0 ;  /* 0x0000000000007b1d */ /* 0x000fec0000010000 */
[----:B------:R-:W-:Y:S05]  /*0a30*/  BRA.U UP0, `(.L_x_1) ;  /* 0xfffffff500fc7547 */ /* 0x000fea000b83ffff */
.L_x_0:
[----:B------:R-:W0:Y:S01]  /*0a40*/  LDCU UR4, c[0x0][0x380] ;  /* 0x00007000ff0477ac */ /* 0x000e220008000800 */
[----:B------:R-:W-:-:S04]  /*0a50*/  ISETP.GE.AND P0, PT, R5, UR13, PT ;  /* 0x0000000d05007c0c */ /* 0x000fc8000bf06270 */
[----:B0-----:R-:W-:-:S13]  /*0a60*/  ISETP.GE.OR P0, PT, R4, UR4, P0 ;  /* 0x0000000404007c0c */ /* 0x001fda0008706670 */
[----:B------:R-:W-:Y:S05]  /*0a70*/  @P0 EXIT ;  /* 0x000000000000094d */ /* 0x000fea0003800000 */
[----:B------:R-:W0:Y:S01]  /*0a80*/  LDC.64 R2, c[0x0][0x3a0] ;  /* 0x0000e800ff027b82 */ /* 0x000e220000000a00 */
[----:B------:R-:W-:-:S04]  /*0a90*/  IMAD R5, R4, UR13, R5 ;  /* 0x0000000d04057c24 */ /* 0x000fc8000f8e0205 */
[----:B0-----:R-:W-:-:S05]  /*0aa0*/  IMAD.WIDE R2, R5, 0x4, R2 ;  /* 0x0000000405027825 */ /* 0x001fca00078e0202 */
[----:B------:R-:W-:Y:S01]  /*0ab0*/  STG.E desc[UR10][R2.64], R20 ;  /* 0x0000001402007986 */ /* 0x000fe2000c10190a */
[----:B------:R-:W-:Y:S05]  /*0ac0*/  EXIT ;  /* 0x000000000000794d */ /* 0x000fea0003800000 */
.L_x_2:
[----:B------:R-:W-:-:S00]  /*0ad0*/  BRA `(.L_x_2) ;  /* 0xfffffffc00fc7947 */ /* 0x000fc0000383ffff */
[----:B------:R-:W-:-:S00]  /*0ae0*/  NOP ;  /* 0x0000000000007918 */ /* 0x000fc00000000000 */
        /* <DEDUP_REMOVED lines=9> */
.L_x_14:


//--------------------- .text._Z30Matrix_MulKernel_Tiled_PaddingiiiPfS_S_ --------------------------
	.section	.text._Z30Matrix_MulKernel_Tiled_PaddingiiiPfS_S_,"ax",@progbits
	.align	128
        .global         _Z30Matrix_MulKernel_Tiled_PaddingiiiPfS_S_
        .type           _Z30Matrix_MulKernel_Tiled_PaddingiiiPfS_S_,@function
        .size           _Z30Matrix_MulKernel_Tiled_PaddingiiiPfS_S_,(.L_x_15 - _Z30Matrix_MulKernel_Tiled_PaddingiiiPfS_S_)
        .other          _Z30Matrix_MulKernel_Tiled_PaddingiiiPfS_S_,@"STO_CUDA_ENTRY STV_DEFAULT"
_Z30Matrix_MulKernel_Tiled_PaddingiiiPfS_S_:
.text._Z30Matrix_MulKernel_Tiled_PaddingiiiPfS_S_:
[----:B------:R-:W-:Y:S01]  /*0000*/  LDC R1, c[0x0][0x37c] ;  /* 0x0000df00ff017b82 */ /* 0x000fe20000000800 */
[----:B------:R-:W0:Y:S01]  /*0010*/  S2R R9, SR_TID.Y ;  /* 0x0000000000097919 */ /* 0x000e220000002200 */
[----:B------:R-:W1:Y:S06]  /*0020*/  LDCU UR8, c[0x0][0x384] ;  /* 0x00007080ff0877ac */ /* 0x000e6c0008000800 */
[----:B------:R-:W0:Y:S01]  /*0030*/  LDC R0, c[0x0][0x364] ;  /* 0x0000d900ff007b82 */ /* 0x000e220000000800 */
[----:B------:R-:W-:Y:S01]  /*0040*/  HFMA2 R16, -RZ, RZ, 0, 0 ;  /* 0x00000000ff107431 */ /* 0x000fe200000001ff */
        /* <DEDUP_REMOVED lines=10> */
[----:B------:R-:W0:Y:S01]  /*00f0*/  S2R R8, SR_CgaCtaId ;  /* 0x0000000000087919 */ /* 0x000e220000008800 */
[----:B------:R-:W1:Y:S01]  /*0100*/  LDC R2, c[0x0][0x388] ;  /* 0x0000e200ff027b82 */ /* 0x000e620000000800 */
[----:B------:R-:W2:Y:S01]  /*0110*/  LDCU UR9, c[0x0][0x388] ;  /* 0x00007100ff0977ac */ /* 0x000ea20008000800 */
[----:B------:R-:W-:Y:S02]  /*0120*/  MOV R4, 0x400 ;  /* 0x0000040000047802 */ /* 0x000fe40000000f00 */
[----:B------:R-:W-:Y:S01]  /*0130*/  MOV R16, RZ ;  /* 0x000000ff00107202 */ /* 0x000fe20000000f00 */
[----:B------:R-:W-:Y:S01]  /*0140*/  UIADD3 UR4, UPT, UPT, UR8, -0x1, URZ ;  /* 0xffffffff08047890 */ /* 0x000fe2000fffe0ff */
[----:B------:R-:W-:Y:S01]  /*0150*/  IADD3 R5, PT, PT, R4, 0x440, RZ ;  /* 0x0000044004057810 */ /* 0x000fe20007ffe0ff */
[----:B------:R-:W3:Y:S02]  /*0160*/  LDCU.64 UR10, c[0x0][0x380] ;  /* 0x00007000ff0a77ac */ /* 0x000ee40008000a00 */
[----:B------:R-:W-:-:S04]  /*0170*/  USHF.R.S32.HI UR5, URZ, 0x1f, UR4 ;  /* 0x0000001fff057899 */ /* 0x000fc80008011404 */
[----:B------:R-:W-:-:S04]  /*0180*/  ULEA.HI UR5, UR5, UR4, URZ, 0x4 ;  /* 0x0000000405057291 */ /* 0x000fc8000f8f20ff */
[----:B------:R-:W-:-:S04]  /*0190*/  USHF.R.S32.HI UR5, URZ, 0x4, UR5 ;  /* 0x00000004ff057899 */ /* 0x000fc80008011405 */
[----:B------:R-:W-:Y:S01]  /*01a0*/  UIADD3 UR5, UPT, UPT, -UR5, URZ, URZ ;  /* 0x000000ff05057290 */ /* 0x000fe2000fffe1ff */
[C---:B0-----:R-:W-:Y:S02]  /*01b0*/  LEA R7, R8.reuse, R4, 0x18 ;  /* 0x0000000408077211 */ /* 0x041fe400078ec0ff */
[----:B------:R-:W-:Y:S02]  /*01c0*/  MOV R4, R9 ;  /* 0x0000000900047202 */ /* 0x000fe40000000f00 */
[----:B------:R-:W-:Y:S02]  /*01d0*/  LEA R8, R8, R5, 0x18 ;  /* 0x0000000508087211 */ /* 0x000fe400078ec0ff */
[----:B------:R-:W-:Y:S01]  /*01e0*/  MOV R5, R6 ;  /* 0x0000000600057202 */ /* 0x000fe20000000f00 */
[C---:B------:R-:W-:Y:S02]  /*01f0*/  IMAD R6, R4.reuse, 0x44, R7 ;  /* 0x0000004404067824 */ /* 0x040fe400078e0207 */
[----:B--2---:R-:W-:Y:S01]  /*0200*/  IMAD R9, R4, UR9, R3 ;  /* 0x0000000904097c24 */ /* 0x004fe2000f8e0203 */
[C---:B------:R-:W-:Y:S01]  /*0210*/  LEA R7, R5.reuse, R8, 0x2 ;  /* 0x0000000805077211 */ /* 0x040fe200078e10ff */
[----:B------:R-:W-:Y:S01]  /*0220*/  IMAD R8, R0, UR8, R5 ;  /* 0x0000000800087c24 */ /* 0x000fe2000f8e0205 */
[----:B------:R-:W-:-:S03]  /*0230*/  LEA R10, R5, R6, 0x2 ;  /* 0x00000006050a7211 */ /* 0x000fc600078e10ff */
[----:B---3--:R-:W-:-:S07]  /*0240*/  IMAD R11, R4, 0x44, R7 ;  /* 0x00000044040b7824 */ /* 0x008fce00078e0207 */
.L_x_4:
[----:B------:R-:W-:Y:S01]  /*0250*/  ISETP.GE.U32.AND P1, PT, R5, UR11, PT ;  /* 0x0000000b05007c0c */ /* 0x000fe2000bf26070 */
[----:B------:R-:W-:Y:S01]  /*0260*/  HFMA2 R18, -RZ, RZ, 0, 0 ;  /* 0x00000000ff127431 */ /* 0x000fe200000001ff */
[----:B------:R-:W-:Y:S02]  /*0270*/  ISETP.GE.U32.AND P0, PT, R4, UR11, PT ;  /* 0x0000000b04007c0c */ /* 0x000fe4000bf06070 */
[----:B------:R-:W-:Y:S02]  /*0280*/  ISETP.GE.OR P1, PT, R0, UR10, P1 ;  /* 0x0000000a00007c0c */ /* 0x000fe40008f26670 */
[----:B-1----:R-:W-:Y:S02]  /*0290*/  ISETP.GE.OR P0, PT, R3, R2, P0 ;  /* 0x000000020300720c */ /* 0x002fe40000706670 */
[----:B------:R-:W-:-:S09]  /*02a0*/  MOV R17, RZ ;  /* 0x000000ff00117202 */ /* 0x000fd20000000f00 */
[----:B------:R-:W0:Y:S08]  /*02b0*/  @!P1 LDC.64 R14, c[0x0][0x390] ;  /* 0x0000e400ff0e9b82 */ /* 0x000e300000000a00 */
[----:B------:R-:W1:Y:S01]  /*02c0*/  @!P0 LDC.64 R12, c[0x0][0x398] ;  /* 0x0000e600ff0c8b82 */ /* 0x000e620000000a00 */
[----:B0-----:R-:W-:-:S05]  /*02d0*/  @!P1 IMAD.WIDE.U32 R14, R8, 0x4, R14 ;  /* 0x00000004080e9825 */ /* 0x001fca00078e000e */
[----:B------:R-:W2:Y:S01]  /*02e0*/  @!P1 LDG.E R17, desc[UR6][R14.64] ;  /* 0x000000060e119981 */ /* 0x000ea2000c1e1900 */
[----:B-1----:R-:W-:-:S05]  /*02f0*/  @!P0 IMAD.WIDE.U32 R12, R9, 0x4, R12 ;  /* 0x00000004090c8825 */ /* 0x002fca00078e000c */
[----:B------:R-:W3:Y:S01]  /*0300*/  @!P0 LDG.E R18, desc[UR6][R12.64] ;  /* 0x000000060c128981 */ /* 0x000ee2000c1e1900 */
[----:B------:R-:W-:-:S04]  /*0310*/  UIADD3 UR5, UPT, UPT, UR5, 0x1, URZ ;  /* 0x0000000105057890 */ /* 0x000fc8000fffe0ff */
[----:B------:R-:W-:Y:S01]  /*0320*/  UISETP.NE.AND UP0, UPT, UR5, 0x1, UPT ;  /* 0x000000010500788c */ /* 0x000fe2000bf05270 */
[----:B------:R-:W-:Y:S02]  /*0330*/  IADD3 R4, PT, PT, R4, 0x10, RZ ;  /* 0x0000001004047810 */ /* 0x000fe40007ffe0ff */
[----:B------:R-:W-:Y:S02]  /*0340*/  IADD3 R5, PT, PT, R5, 0x10, RZ ;  /* 0x0000001005057810 */ /* 0x000fe40007ffe0ff */
[----:B------:R-:W-:Y:S02]  /*0350*/  IADD3 R8, PT, PT, R8, 0x10, RZ ;  /* 0x0000001008087810 */ /* 0x000fe40007ffe0ff */
[----:B------:R-:W-:Y:S01]  /*0360*/  LEA R9, R2, R9, 0x4 ;  /* 0x0000000902097211 */ /* 0x000fe200078e20ff */
[----:B--2---:R-:W-:Y:S04]  /*0370*/  STS [R10], R17 ;  /* 0x000000110a007388 */ /* 0x004fe80000000800 */
[----:B---3--:R-:W-:Y:S01]  /*0380*/  STS [R11], R18 ;  /* 0x000000120b007388 */ /* 0x008fe20000000800 */
[----:B------:R-:W-:Y:S06]  /*0390*/  BAR.SYNC.DEFER_BLOCKING 0x0 ;  /* 0x0000000000007b1d */ /* 0x000fec0000010000 */
[----:B------:R-:W-:Y:S04]  /*03a0*/  LDS R27, [R6] ;  /* 0x00000000061b7984 */ /* 0x000fe80000000800 */
[----:B------:R-:W0:Y:S04]  /*03b0*/  LDS R26, [R7] ;  /* 0x00000000071a7984 */ /* 0x000e280000000800 */
[----:B------:R-:W-:Y:S04]  /*03c0*/  LDS R29, [R6+0x4] ;  /* 0x00000400061d7984 */ /* 0x000fe80000000800 */
[----:B------:R-:W1:Y:S04]  /*03d0*/  LDS R28, [R7+0x44] ;  /* 0x00004400071c7984 */ /* 0x000e680000000800 */
[----:B------:R-:W-:Y:S04]  /*03e0*/  LDS R20, [R6+0x8] ;  /* 0x0000080006147984 */ /* 0x000fe80000000800 */
[----:B------:R-:W2:Y:S04]  /*03f0*/  LDS R21, [R7+0x88] ;  /* 0x0000880007157984 */ /* 0x000ea80000000800 */
[----:B------:R-:W-:Y:S04]  /*0400*/  LDS R24, [R6+0xc] ;  /* 0x00000c0006187984 */ /* 0x000fe80000000800 */
[----:B------:R-:W3:Y:S04]  /*0410*/  LDS R25, [R7+0xcc] ;  /* 0x0000cc0007197984 */ /* 0x000ee80000000800 */
[----:B------:R-:W-:Y:S04]  /*0420*/  LDS R22, [R6+0x10] ;  /* 0x0000100006167984 */ /* 0x000fe80000000800 */
[----:B------:R-:W4:Y:S04]  /*0430*/  LDS R23, [R7+0x110] ;  /* 0x0001100007177984 */ /* 0x000f280000000800 */
[----:B------:R-:W-:Y:S04]  /*0440*/  LDS R18, [R6+0x14] ;  /* 0x0000140006127984 */ /* 0x000fe80000000800 */
[----:B------:R-:W5:Y:S04]  /*0450*/  LDS R19, [R7+0x154] ;  /* 0x0001540007137984 */ /* 0x000f680000000800 */
[----:B------:R-:W-:Y:S04]  /*0460*/  LDS R12, [R6+0x18] ;  /* 0x00001800060c7984 */ /* 0x000fe80000000800 */
[----:B------:R-:W5:Y:S04]  /*0470*/  LDS R13, [R7+0x198] ;  /* 0x00019800070d7984 */ /* 0x000f680000000800 */
[----:B------:R-:W-:Y:S04]  /*0480*/  LDS R14, [R6+0x1c] ;  /* 0x00001c00060e7984 */ /* 0x000fe80000000800 */
[----:B------:R-:W5:Y:S01]  /*0490*/  LDS R15, [R7+0x1dc] ;  /* 0x0001dc00070f7984 */ /* 0x000f620000000800 */
[----:B0-----:R-:W-:-:S03]  /*04a0*/  FFMA R26, R27, R26, R16 ;  /* 0x0000001a1b1a7223 */ /* 0x001fc60000000010 */
[----:B------:R-:W-:Y:S04]  /*04b0*/  LDS R16, [R6+0x20] ;  /* 0x0000200006107984 */ /* 0x000fe80000000800 */
[----:B------:R-:W0:Y:S01]  /*04c0*/  LDS R17, [R7+0x220] ;  /* 0x0002200007117984 */ /* 0x000e220000000800 */
[----:B-1----:R-:W-:-:S04]  /*04d0*/  FFMA R29, R29, R28, R26 ;  /* 0x0000001c1d1d7223 */ /* 0x002fc8000000001a */
[----:B--2---:R-:W-:Y:S02]  /*04e0*/  FFMA R21, R20, R21, R29 ;  /* 0x0000001514157223 */ /* 0x004fe4000000001d */
[----:B------:R-:W-:Y:S02]  /*04f0*/  LDS R20, [R7+0x264] ;  /* 0x0002640007147984 */ /* 0x000fe40000000800 */
[----:B---3--:R-:W-:Y:S02]  /*0500*/  FFMA R25, R24, R25, R21 ;  /* 0x0000001918197223 */ /* 0x008fe40000000015 */
[----:B------:R-:W1:Y:S02]  /*0510*/  LDS R21, [R6+0x24] ;  /* 0x0000240006157984 */ /* 0x000e640000000800 */
[----:B----4-:R-:W-:Y:S02]  /*0520*/  FFMA R25, R22, R23, R25 ;  /* 0x0000001716197223 */ /* 0x010fe40000000019 */
[----:B------:R-:W-:Y:S02]  /*0530*/  LDS R22, [R6+0x28] ;  /* 0x0000280006167984 */ /* 0x000fe40000000800 */
[----:B-----5:R-:W-:-:S02]  /*0540*/  FFMA R25, R18, R19, R25 ;  /* 0x0000001312197223 */ /* 0x020fc40000000019 */
[----:B------:R-:W2:Y:S04]  /*0550*/  LDS R23, [R7+0x2a8] ;  /* 0x0002a80007177984 */ /* 0x000ea80000000800 */
[----:B------:R-:W-:Y:S01]  /*0560*/  LDS R18, [R6+0x2c] ;  /* 0x00002c0006127984 */ /* 0x000fe20000000800 */
[----:B------:R-:W-:-:S03]  /*0570*/  FFMA R25, R12, R13, R25 ;  /* 0x0000000d0c197223 */ /* 0x000fc60000000019 */
[----:B------:R-:W3:Y:S04]  /*0580*/  LDS R19, [R7+0x2ec] ;  /* 0x0002ec0007137984 */ /* 0x000ee80000000800 */
[----:B------:R-:W-:Y:S01]  /*0590*/  LDS R12, [R6+0x30] ;  /* 0x00003000060c7984 */ /* 0x000fe20000000800 */
[----:B------:R-:W-:-:S03]  /*05a0*/  FFMA R25, R14, R15, R25 ;  /* 0x0000000f0e197223 */ /* 0x000fc60000000019 */
[----:B------:R-:W4:Y:S04]  /*05b0*/  LDS R13, [R7+0x330] ;  /* 0x00033000070d7984 */ /* 0x000f280000000800 */
[----:B------:R-:W-:Y:S01]  /*05c0*/  LDS R14, [R6+0x34] ;  /* 0x00003400060e7984 */ /* 0x000fe20000000800 */
[----:B0-----:R-:W-:-:S03]  /*05d0*/  FFMA R26, R16, R17, R25 ;  /* 0x00000011101a7223 */ /* 0x001fc60000000019 */
[----:B------:R-:W0:Y:S04]  /*05e0*/  LDS R15, [R7+0x374] ;  /* 0x00037400070f7984 */ /* 0x000e280000000800 */
[----:B------:R-:W-:Y:S04]  /*05f0*/  LDS R24, [R6+0x38] ;  /* 0x0000380006187984 */ /* 0x000fe80000000800 */
[----:B------:R-:W5:Y:S04]  /*0600*/  LDS R25, [R7+0x3b8] ;  /* 0x0003b80007197984 */ /* 0x000f680000000800 */
[----:B------:R-:W-:Y:S04]  /*0610*/  LDS R16, [R6+0x3c] ;  /* 0x00003c0006107984 */ /* 0x000fe80000000800 */
[----:B------:R-:W5:Y:S01]  /*0620*/  LDS R17, [R7+0x3fc] ;  /* 0x0003fc0007117984 */ /* 0x000f620000000800 */
[----:B-1----:R-:W-:-:S04]  /*0630*/  FFMA R21, R21, R20, R26 ;  /* 0x0000001415157223 */ /* 0x002fc8000000001a */
[----:B--2---:R-:W-:-:S04]  /*0640*/  FFMA R21, R22, R23, R21 ;  /* 0x0000001716157223 */ /* 0x004fc80000000015 */
[----:B---3--:R-:W-:-:S04]  /*0650*/  FFMA R19, R18, R19, R21 ;  /* 0x0000001312137223 */ /* 0x008fc80000000015 */
[----:B----4-:R-:W-:-:S04]  /*0660*/  FFMA R13, R12, R13, R19 ;  /* 0x0000000d0c0d7223 */ /* 0x010fc80000000013 */
[----:B0-----:R-:W-:-:S04]  /*0670*/  FFMA R13, R14, R15, R13 ;  /* 0x0000000f0e0d7223 */ /* 0x001fc8000000000d */
[----:B-----5:R-:W-:-:S04]  /*0680*/  FFMA R13, R24, R25, R13 ;  /* 0x00000019180d7223 */ /* 0x020fc8000000000d */
[----:B------:R-:W-:Y:S01]  /*0690*/  FFMA R16, R16, R17, R13 ;  /* 0x0000001110107223 */ /* 0x000fe2000000000d */
[----:B------:R-:W-:Y:S06]  /*06a0*/  BAR.SYNC.DEFER_BLOCKING 0x0 ;  /* 0x0000000000007b1d */ /* 0x000fec0000010000 */
[----:B------:R-:W-:Y:S05]  /*06b0*/  BRA.U UP0, `(.L_x_4) ;  /* 0xfffffff900e47547 */ /* 0x000fea000b83ffff */
.L_x_3:
        /* <DEDUP_REMOVED lines=9> */
.L_x_5:
        /* <DEDUP_REMOVED lines=11> */
.L_x_15:


//--------------------- .text._Z22Matrix_MulKernel_TilediiiPfS_S_ --------------------------
	.section	.text._Z22Matrix_MulKernel_TilediiiPfS_S_,"ax",@progbits
	.align	128
        .global         _Z22Matrix_MulKernel_TilediiiPfS_S_
        .type           _Z22Matrix_MulKernel_TilediiiPfS_S_,@function
        .size           _Z22Matrix_MulKernel_TilediiiPfS_S_,(.L_x_16 - _Z22Matrix_MulKernel_TilediiiPfS_S_)
        .other          _Z22Matrix_MulKernel_TilediiiPfS_S_,@"STO_CUDA_ENTRY STV_DEFAULT"
_Z22Matrix_MulKernel_TilediiiPfS_S_:
.text._Z22Matrix_MulKernel_TilediiiPfS_S_:
        /* <DEDUP_REMOVED lines=17> */
[----:B------:R-:W-:Y:S01]  /*0110*/  MOV R21, RZ ;  /* 0x000000ff00157202 */ /* 0x000fe20000000f00 */
[----:B------:R-:W-:Y:S01]  /*0120*/  IMAD R14, R2, UR9, R13 ;  /* 0x00000009020e7c24 */ /* 0x000fe2000f8e020d */
[----:B------:R-:W-:Y:S01]  /*0130*/  UMOV UR6, 0x400 ;  /* 0x0000040000067882 */ /* 0x000fe20000000000 */
[----:B------:R-:W-:-:S03]  /*0140*/  UIADD3 UR4, UPT, UPT, UR9, -0x1, URZ ;  /* 0xffffffff09047890 */ /* 0x000fc6000fffe0ff */
[----:B------:R-:W2:Y:S01]  /*0150*/  LDC R12, c[0x0][0x388] ;  /* 0x0000e200ff0c7b82 */ /* 0x000ea20000000800 */
[----:B------:R-:W3:Y:S01]  /*0160*/  LDCU.64 UR14, c[0x0][0x380] ;  /* 0x00007000ff0e77ac */ /* 0x000ee20008000a00 */
[----:B------:R-:W-:-:S04]  /*0170*/  USHF.R.S32.HI UR5, URZ, 0x1f, UR4 ;  /* 0x0000001fff057899 */ /* 0x000fc80008011404 */
[----:B------:R-:W-:Y:S01]  /*0180*/  ULEA.HI UR5, UR5, UR4, URZ, 0x4 ;  /* 0x0000000405057291 */ /* 0x000fe2000f8f20ff */
[----:B-1----:R-:W-:-:S03]  /*0190*/  IMAD R19, R0, UR12, R3 ;  /* 0x0000000c00137c24 */ /* 0x002fc6000f8e0203 */
[----:B------:R-:W-:Y:S02]  /*01a0*/  USHF.R.S32.HI UR5, URZ, 0x4, UR5 ;  /* 0x00000004ff057899 */ /* 0x000fe40008011405 */
[----:B0-----:R-:W-:Y:S02]  /*01b0*/  ULEA UR8, UR7, UR6, 0x18 ;  /* 0x0000000607087291 */ /* 0x001fe4000f8ec0ff */
[----:B------:R-:W-:Y:S02]  /*01c0*/  UIADD3 UR6, UPT, UPT, UR6, 0x400, URZ ;  /* 0x0000040006067890 */ /* 0x000fe4000fffe0ff */
[----:B------:R-:W-:Y:S02]  /*01d0*/  UIADD3 UR5, UPT, UPT, -UR5, URZ, URZ ;  /* 0x000000ff05057290 */ /* 0x000fe4000fffe1ff */
[----:B------:R-:W-:Y:S01]  /*01e0*/  ULEA UR6, UR7, UR6, 0x18 ;  /* 0x0000000607067291 */ /* 0x000fe2000f8ec0ff */
[----:B------:R-:W-:-:S04]  /*01f0*/  LEA R16, R0, UR8, 0x6 ;  /* 0x0000000800107c11 */ /* 0x000fc8000f8e30ff */
[C---:B------:R-:W-:Y:S02]  /*0200*/  LEA R18, R13.reuse, R16, 0x2 ;  /* 0x000000100d127211 */ /* 0x040fe400078e10ff */
[----:B------:R-:W-:-:S04]  /*0210*/  LEA R15, R13, UR6, 0x2 ;  /* 0x000000060d0f7c11 */ /* 0x000fc8000f8e10ff */
[----:B---3--:R-:W-:-:S07]  /*0220*/  LEA R17, R0, R15, 0x6 ;  /* 0x0000000f00117211 */ /* 0x008fce00078e30ff */
.L_x_7:
[----:B------:R-:W-:Y:S01]  /*0230*/  ISETP.GE.U32.AND P1, PT, R13, UR15, PT ;  /* 0x0000000f0d007c0c */ /* 0x000fe2000bf26070 */
[----:B------:R-:W-:Y:S01]  /*0240*/  HFMA2 R22, -RZ, RZ, 0, 0 ;  /* 0x00000000ff167431 */ /* 0x000fe200000001ff */
[----:B------:R-:W-:Y:S02]  /*0250*/  ISETP.GE.U32.AND P0, PT, R0, UR15, PT ;  /* 0x0000000f00007c0c */ /* 0x000fe4000bf06070 */
[----:B------:R-:W-:Y:S02]  /*0260*/  ISETP.GE.OR P1, PT, R2, UR14, P1 ;  /* 0x0000000e02007c0c */ /* 0x000fe40008f26670 */
[----:B--2---:R-:W-:Y:S02]  /*0270*/  ISETP.GE.OR P0, PT, R3, R12, P0 ;  /* 0x0000000c0300720c */ /* 0x004fe40000706670 */
        /* <DEDUP_REMOVED lines=17> */
[----:B------:R-:W0:Y:S04]  /*0390*/  LDS.128 R8, [R16] ;  /* 0x0000000010087984 */ /* 0x000e280000000c00 */
[----:B------:R-:W1:Y:S04]  /*03a0*/  LDS R29, [R15+0x40] ;  /* 0x000040000f1d7984 */ /* 0x000e680000000800 */
[----:B------:R-:W2:Y:S04]  /*03b0*/  LDS R27, [R15+0x80] ;  /* 0x000080000f1b7984 */ /* 0x000ea80000000800 */
[----:B------:R-:W3:Y:S04]  /*03c0*/  LDS R26, [R15+0xc0] ;  /* 0x0000c0000f1a7984 */ /* 0x000ee80000000800 */
[----:B------:R-:W-:Y:S04]  /*03d0*/  LDS R23, [R15+0x100] ;  /* 0x000100000f177984 */ /* 0x000fe80000000800 */
[----:B------:R-:W4:Y:S04]  /*03e0*/  LDS.128 R4, [R16+0x10] ;  /* 0x0000100010047984 */ /* 0x000f280000000c00 */
[----:B------:R-:W5:Y:S04]  /*03f0*/  LDS R20, [R15+0x140] ;  /* 0x000140000f147984 */ /* 0x000f680000000800 */
[----:B------:R-:W5:Y:S04]  /*0400*/  LDS R25, [R15+0x180] ;  /* 0x000180000f197984 */ /* 0x000f680000000800 */
[----:B------:R-:W5:Y:S04]  /*0410*/  LDS R22, [R15+0x1c0] ;  /* 0x0001c0000f167984 */ /* 0x000f680000000800 */
[----:B------:R-:W-:Y:S01]  /*0420*/  LDS R24, [R15+0x240] ;  /* 0x000240000f187984 */ /* 0x000fe20000000800 */
[----:B0-----:R-:W-:-:S03]  /*0430*/  FFMA R8, R8, R28, R21 ;  /* 0x0000001c08087223 */ /* 0x001fc60000000015 */
[----:B------:R-:W-:Y:S01]  /*0440*/  LDS R21, [R15+0x200] ;  /* 0x000200000f157984 */ /* 0x000fe20000000800 */
[----:B-1----:R-:W-:-:S04]  /*0450*/  FFMA R8, R29, R9, R8 ;  /* 0x000000091d087223 */ /* 0x002fc80000000008 */
[----:B--2---:R-:W-:-:S04]  /*0460*/  FFMA R27, R27, R10, R8 ;  /* 0x0000000a1b1b7223 */ /* 0x004fc80000000008 */
[----:B---3--:R-:W-:Y:S02]  /*0470*/  FFMA R27, R26, R11, R27 ;  /* 0x0000000b1a1b7223 */ /* 0x008fe4000000001b */
[----:B------:R-:W0:Y:S02]  /*0480*/  LDS.128 R8, [R16+0x20] ;  /* 0x0000200010087984 */ /* 0x000e240000000c00 */
[----:B----4-:R-:W-:-:S04]  /*0490*/  FFMA R23, R4, R23, R27 ;  /* 0x0000001704177223 */ /* 0x010fc8000000001b */
[----:B-----5:R-:W-:Y:S02]  /*04a0*/  FFMA R20, R20, R5, R23 ;  /* 0x0000000514147223 */ /* 0x020fe40000000017 */
[----:B------:R-:W1:Y:S02]  /*04b0*/  LDS R23, [R15+0x280] ;  /* 0x000280000f177984 */ /* 0x000e640000000800 */
[----:B------:R-:W-:Y:S02]  /*04c0*/  FFMA R25, R25, R6, R20 ;  /* 0x0000000619197223 */ /* 0x000fe40000000014 */
[----:B------:R-:W2:Y:S02]  /*04d0*/  LDS R20, [R15+0x2c0] ;  /* 0x0002c0000f147984 */ /* 0x000ea40000000800 */
[----:B------:R-:W-:Y:S02]  /*04e0*/  FFMA R27, R22, R7, R25 ;  /* 0x00000007161b7223 */ /* 0x000fe40000000019 */
[----:B------:R-:W-:Y:S04]  /*04f0*/  LDS R25, [R15+0x300] ;  /* 0x000300000f197984 */ /* 0x000fe80000000800 */
[----:B------:R-:W3:Y:S04]  /*0500*/  LDS.128 R4, [R16+0x30] ;  /* 0x0000300010047984 */ /* 0x000ee80000000c00 */
[----:B------:R-:W4:Y:S01]  /*0510*/  LDS R22, [R15+0x340] ;  /* 0x000340000f167984 */ /* 0x000f220000000800 */
[----:B0-----:R-:W-:-:S03]  /*0520*/  FFMA R27, R8, R21, R27 ;  /* 0x00000015081b7223 */ /* 0x001fc6000000001b */
[----:B------:R-:W0:Y:S04]  /*0530*/  LDS R21, [R15+0x380] ;  /* 0x000380000f157984 */ /* 0x000e280000000800 */
[----:B------:R-:W5:Y:S01]  /*0540*/  LDS R8, [R15+0x3c0] ;  /* 0x0003c0000f087984 */ /* 0x000f620000000800 */
[----:B------:R-:W-:-:S04]  /*0550*/  FFMA R24, R24, R9, R27 ;  /* 0x0000000918187223 */ /* 0x000fc8000000001b */
[----:B-1----:R-:W-:-:S04]  /*0560*/  FFMA R23, R23, R10, R24 ;  /* 0x0000000a17177223 */ /* 0x002fc80000000018 */
[----:B--2---:R-:W-:-:S04]  /*0570*/  FFMA R11, R20, R11, R23 ;  /* 0x0000000b140b7223 */ /* 0x004fc80000000017 */
[----:B---3--:R-:W-:-:S04]  /*0580*/  FFMA R11, R4, R25, R11 ;  /* 0x00000019040b7223 */ /* 0x008fc8000000000b */
[----:B----4-:R-:W-:-:S04]  /*0590*/  FFMA R22, R22, R5, R11 ;  /* 0x0000000516167223 */ /* 0x010fc8000000000b */
[----:B0-----:R-:W-:-:S04]  /*05a0*/  FFMA R21, R21, R6, R22 ;  /* 0x0000000615157223 */ /* 0x001fc80000000016 */
[----:B-----5:R-:W-:Y:S01]  /*05b0*/  FFMA R21, R8, R7, R21 ;  /* 0x0000000708157223 */ /* 0x020fe20000000015 */
[----:B------:R-:W-:Y:S06]  /*05c0*/  BAR.SYNC.DEFER_BLOCKING 0x0 ;  /* 0x0000000000007b1d */ /* 0x000fec0000010000 */
[----:B------:R-:W-:Y:S05]  /*05d0*/  BRA.U UP0, `(.L_x_7) ;  /* 0xfffffffd00147547 */ /* 0x000fea000b83ffff */
.L_x_6:
        /* <DEDUP_REMOVED lines=9> */
.L_x_8:
        /* <DEDUP_REMOVED lines=9> */
.L_x_16:


//--------------------- .text._Z16Matrix_MulKerneliiiPfS_S_ --------------------------
	.section	.text._Z16Matrix_MulKerneliiiPfS_S_,"ax",@progbits
	.align	128
        .global         _Z16Matrix_MulKerneliiiPfS_S_
        .type           _Z16Matrix_MulKerneliiiPfS_S_,@function
        .size           _Z16Matrix_MulKerneliiiPfS_S_,(.L_x_17 - _Z16Matrix_MulKerneliiiPfS_S_)
        .other          _Z16Matrix_MulKerneliiiPfS_S_,@"STO_CUDA_ENTRY STV_DEFAULT"
_Z16Matrix_MulKerneliiiPfS_S_:
.text._Z16Matrix_MulKerneliiiPfS_S_:
[----:B------:R-:W-:Y:S01]  /*0000*/  LDC R1, c[0x0][0x37c] ;  /* 0x0000df00ff017b82 */ /* 0x000fe20000000800 */
[----:B------:R-:W0:Y:S07]  /*0010*/  S2R R5, SR_TID.X ;  /* 0x0000000000057919 */ /* 0x000e2e0000002100 */
[----:B------:R-:W1:Y:S01]  /*0020*/  LDC R16, c[0x0][0x364] ;  /* 0x0000d900ff107b82 */ /* 0x000e620000000800 */
[----:B------:R-:W2:Y:S01]  /*0030*/  LDCU UR6, c[0x0][0x380] ;  /* 0x00007000ff0677ac */ /* 0x000ea20008000800 */
[----:B------:R-:W1:Y:S06]  /*0040*/  S2R R3, SR_TID.Y ;  /* 0x0000000000037919 */ /* 0x000e6c0000002200 */
[----:B------:R-:W0:Y:S08]  /*0050*/  S2UR UR5, SR_CTAID.X ;  /* 0x00000000000579c3 */ /* 0x000e300000002500 */
[----:B------:R-:W0:Y:S08]  /*0060*/  LDC R0, c[0x0][0x360] ;  /* 0x0000d800ff007b82 */ /* 0x000e300000000800 */
[----:B------:R-:W1:Y:S08]  /*0070*/  S2UR UR4, SR_CTAID.Y ;  /* 0x00000000000479c3 */ /* 0x000e700000002600 */
[----:B------:R-:W3:Y:S01]  /*0080*/  LDC R17, c[0x0][0x388] ;  /* 0x0000e200ff117b82 */ /* 0x000ee20000000800 */
[----:B0-----:R-:W-:-:S02]  /*0090*/  IMAD R0, R0, UR5, R5 ;  /* 0x0000000500007c24 */ /* 0x001fc4000f8e0205 */
[----:B-1----:R-:W-:-:S03]  /*00a0*/  IMAD R16, R16, UR4, R3 ;  /* 0x0000000410107c24 */ /* 0x002fc6000f8e0203 */
[----:B---3--:R-:W-:-:S04]  /*00b0*/  ISETP.GE.AND P0, PT, R0, R17, PT ;  /* 0x000000110000720c */ /* 0x008fc80003f06270 */
[----:B--2---:R-:W-:-:S13]  /*00c0*/  ISETP.GE.OR P0, PT, R16, UR6, P0 ;  /* 0x0000000610007c0c */ /* 0x004fda0008706670 */
[----:B------:R-:W-:Y:S05]  /*00d0*/  @P0 EXIT ;  /* 0x000000000000094d */ /* 0x000fea0003800000 */
[----:B------:R-:W0:Y:S01]  /*00e0*/  LDC R19, c[0x0][0x384] ;  /* 0x0000e100ff137b82 */ /* 0x000e220000000800 */
[----:B------:R-:W1:Y:S01]  /*00f0*/  LDCU.64 UR4, c[0x0][0x358] ;  /* 0x00006b00ff0477ac */ /* 0x000e620008000a00 */
[----:B------:R-:W-:Y:S01]  /*0100*/  HFMA2 R24, -RZ, RZ, 0, 0 ;  /* 0x00000000ff187431 */ /* 0x000fe200000001ff */
[----:B0-----:R-:W-:-:S13]  /*0110*/  ISETP.GE.AND P0, PT, R19, 0x1, PT ;  /* 0x000000011300780c */ /* 0x001fda0003f06270 */
[----:B-1----:R-:W-:Y:S05]  /*0120*/  @!P0 BRA `(.L_x_9) ;  /* 0x0000000400e08947 */ /* 0x002fea0003800000 */
[C---:B------:R-:W-:Y:S01]  /*0130*/  ISETP.GE.U32.AND P1, PT, R19.reuse, 0x8, PT ;  /* 0x000000081300780c */ /* 0x040fe20003f26070 */
[----:B------:R-:W-:Y:S01]  /*0140*/  IMAD R20, R16, R19, RZ ;  /* 0x0000001310147224 */ /* 0x000fe200078e02ff */
[----:B------:R-:W-:Y:S02]  /*0150*/  LOP3.LUT R27, R19, 0x7, RZ, 0xc0, !PT ;  /* 0x00000007131b7812 */ /* 0x000fe400078ec0ff */
[----:B------:R-:W-:Y:S02]  /*0160*/  MOV R24, RZ ;  /* 0x000000ff00187202 */ /* 0x000fe40000000f00 */
[----:B------:R-:W-:Y:S02]  /*0170*/  ISETP.NE.AND P0, PT, R27, RZ, PT ;  /* 0x000000ff1b00720c */ /* 0x000fe40003f05270 */
[----:B------:R-:W-:-:S05]  /*0180*/  MOV R21, RZ ;  /* 0x000000ff00157202 */ /* 0x000fca0000000f00 */
[----:B------:R-:W-:Y:S06]  /*0190*/  @!P1 BRA `(.L_x_10) ;  /* 0x0000000000c49947 */ /* 0x000fec0003800000 */
[----:B------:R-:W0:Y:S01]  /*01a0*/  LDC.64 R2, c[0x0][0x390] ;  /* 0x0000e400ff027b82 */ /* 0x000e220000000a00 */
[----:B------:R-:W-:Y:S02]  /*01b0*/  LOP3.LUT R21, R19, 0x7ffffff8, RZ, 0xc0, !PT ;  /* 0x7ffffff813157812 */ /* 0x000fe400078ec0ff */
[----:B------:R-:W-:Y:S02]  /*01c0*/  MOV R24, RZ ;  /* 0x000000ff00187202 */ /* 0x000fe40000000f00 */
[----:B------:R-:W-:Y:S02]  /*01d0*/  MOV R18, R0 ;  /* 0x0000000000127202 */ /* 0x000fe40000000f00 */
[----:B------:R-:W-:Y:S01]  /*01e0*/  IADD3 R22, PT, PT, -R21, RZ, RZ ;  /* 0x000000ff15167210 */ /* 0x000fe20007ffe1ff */
[----:B0-----:R-:W-:-:S03]  /*01f0*/  IMAD.WIDE.U32 R2, R20, 0x4, R2 ;  /* 0x0000000414027825 */ /* 0x001fc600078e0002 */
[----:B------:R-:W-:-:S04]  /*0200*/  IADD3 R4, P1, PT, R2, 0x10, RZ ;  /* 0x0000001002047810 */ /* 0x000fc80007f3e0ff */
[----:B------:R-:W-:-:S09]  /*0210*/  IADD3.X R5, PT, PT, RZ, R3, RZ, P1, !PT ;  /* 0x00000003ff057210 */ /* 0x000fd20000ffe4ff */
.L_x_11:
[----:B------:R-:W0:Y:S01]  /*0220*/  LDC.64 R14, c[0x0][0x398] ;  /* 0x0000e600ff0e7b82 */ /* 0x000e220000000a00 */
[----:B------:R-:W-:Y:S02]  /*0230*/  MOV R2, R4 ;  /* 0x0000000400027202 */ /* 0x000fe40000000f00 */
[----:B------:R-:W-:-:S05]  /*0240*/  MOV R3, R5 ;  /* 0x0000000500037202 */ /* 0x000fca0000000f00 */
[----:B------:R-:W2:Y:S04]  /*0250*/  LDG.E R25, desc[UR4][R2.64+-0x10] ;  /* 0xfffff00402197981 */ /* 0x000ea8000c1e1900 */
[----:B------:R-:W3:Y:S04]  /*0260*/  LDG.E R23, desc[UR4][R2.64+-0xc] ;  /* 0xfffff40402177981 */ /* 0x000ee8000c1e1900 */
[----:B------:R-:W4:Y:S04]  /*0270*/  LDG.E R29, desc[UR4][R2.64+-0x8] ;  /* 0xfffff804021d7981 */ /* 0x000f28000c1e1900 */
[----:B------:R-:W5:Y:S01]  /*0280*/  LDG.E R28, desc[UR4][R2.64+-0x4] ;  /* 0xfffffc04021c7981 */ /* 0x000f62000c1e1900 */
[----:B0-----:R-:W-:-:S05]  /*0290*/  IMAD.WIDE R14, R18, 0x4, R14 ;  /* 0x00000004120e7825 */ /* 0x001fca00078e020e */
[----:B------:R0:W2:Y:S01]  /*02a0*/  LDG.E R26, desc[UR4][R14.64] ;  /* 0x000000040e1a7981 */ /* 0x0000a2000c1e1900 */
[----:B------:R-:W-:-:S04]  /*02b0*/  IMAD.WIDE R12, R17, 0x4, R14 ;  /* 0x00000004110c7825 */ /* 0x000fc800078e020e */
[C---:B------:R-:W-:Y:S02]  /*02c0*/  IMAD.WIDE R4, R17.reuse, 0x4, R12 ;  /* 0x0000000411047825 */ /* 0x040fe400078e020c */
[----:B------:R-:W3:Y:S02]  /*02d0*/  LDG.E R12, desc[UR4][R12.64] ;  /* 0x000000040c0c7981 */ /* 0x000ee4000c1e1900 */
[C---:B------:R-:W-:Y:S02]  /*02e0*/  IMAD.WIDE R8, R17.reuse, 0x4, R4 ;  /* 0x0000000411087825 */ /* 0x040fe400078e0204 */
[----:B------:R-:W4:Y:S02]  /*02f0*/  LDG.E R4, desc[UR4][R4.64] ;  /* 0x0000000404047981 */ /* 0x000f24000c1e1900 */
[C---:B------:R-:W-:Y:S02]  /*0300*/  IMAD.WIDE R6, R17.reuse, 0x4, R8 ;  /* 0x0000000411067825 */ /* 0x040fe400078e0208 */
[----:B------:R-:W5:Y:S02]  /*0310*/  LDG.E R8, desc[UR4][R8.64] ;  /* 0x0000000408087981 */ /* 0x000f64000c1e1900 */
[----:B------:R-:W-:-:S02]  /*0320*/  IMAD.WIDE R10, R17, 0x4, R6 ;  /* 0x00000004110a7825 */ /* 0x000fc400078e0206 */
[----:B------:R-:W5:Y:S04]  /*0330*/  LDG.E R5, desc[UR4][R2.64] ;  /* 0x0000000402057981 */ /* 0x000f68000c1e1900 */
[----:B------:R-:W5:Y:S01]  /*0340*/  LDG.E R6, desc[UR4][R6.64] ;  /* 0x0000000406067981 */ /* 0x000f62000c1e1900 */
[----:B0-----:R-:W-:-:S03]  /*0350*/  IMAD.WIDE R14, R17, 0x4, R10 ;  /* 0x00000004110e7825 */ /* 0x001fc600078e020a */
[----:B------:R-:W5:Y:S04]  /*0360*/  LDG.E R10, desc[UR4][R10.64] ;  /* 0x000000040a0a7981 */ /* 0x000f68000c1e1900 */
[----:B------:R-:W5:Y:S04]  /*0370*/  LDG.E R13, desc[UR4][R14.64] ;  /* 0x000000040e0d7981 */ /* 0x000f68000c1e1900 */
[----:B------:R-:W5:Y:S04]  /*0380*/  LDG.E R7, desc[UR4][R2.64+0x4] ;  /* 0x0000040402077981 */ /* 0x000f68000c1e1900 */
[----:B------:R-:W5:Y:S01]  /*0390*/  LDG.E R9, desc[UR4][R2.64+0xc] ;  /* 0x00000c0402097981 */ /* 0x000f62000c1e1900 */
[----:B--2---:R-:W-:Y:S01]  /*03a0*/  FFMA R26, R25, R26, R24 ;  /* 0x0000001a191a7223 */ /* 0x004fe20000000018 */
[----:B------:R-:W-:-:S02]  /*03b0*/  IMAD.WIDE R24, R17, 0x4, R14 ;  /* 0x0000000411187825 */ /* 0x000fc400078e020e */
[----:B------:R-:W2:Y:S04]  /*03c0*/  LDG.E R14, desc[UR4][R2.64+0x8] ;  /* 0x00000804020e7981 */ /* 0x000ea8000c1e1900 */
[----:B------:R-:W2:Y:S01]  /*03d0*/  LDG.E R24, desc[UR4][R24.64] ;  /* 0x0000000418187981 */ /* 0x000ea2000c1e1900 */
[----:B---3--:R-:W-:Y:S01]  /*03e0*/  FFMA R12, R23, R12, R26 ;  /* 0x0000000c170c7223 */ /* 0x008fe2000000001a */
[----:B------:R-:W-:-:S03]  /*03f0*/  IADD3 R22, PT, PT, R22, 0x8, RZ ;  /* 0x0000000816167810 */ /* 0x000fc60007ffe0ff */
[----:B----4-:R-:W-:Y:S01]  /*0400*/  FFMA R29, R29, R4, R12 ;  /* 0x000000041d1d7223 */ /* 0x010fe2000000000c */
[----:B------:R-:W-:-:S03]  /*0410*/  ISETP.NE.AND P1, PT, R22, RZ, PT ;  /* 0x000000ff1600720c */ /* 0x000fc60003f25270 */
[----:B-----5:R-:W-:Y:S01]  /*0420*/  FFMA R8, R28, R8, R29 ;  /* 0x000000081c087223 */ /* 0x020fe2000000001d */
[----:B------:R-:W-:-:S03]  /*0430*/  IADD3 R4, P2, PT, R2, 0x20, RZ ;  /* 0x0000002002047810 */ /* 0x000fc60007f5e0ff */
[----:B------:R-:W-:Y:S01]  /*0440*/  FFMA R6, R5, R6, R8 ;  /* 0x0000000605067223 */ /* 0x000fe20000000008 */
[----:B------:R-:W-:Y:S02]  /*0450*/  IADD3.X R5, PT, PT, RZ, R3, RZ, P2, !PT ;  /* 0x00000003ff057210 */ /* 0x000fe400017fe4ff */
[----:B------:R-:W-:Y:S01]  /*0460*/  LEA R18, R17, R18, 0x3 ;  /* 0x0000001211127211 */ /* 0x000fe200078e18ff */
[----:B------:R-:W-:-:S04]  /*0470*/  FFMA R7, R7, R10, R6 ;  /* 0x0000000a07077223 */ /* 0x000fc80000000006 */
[----:B--2---:R-:W-:-:S04]  /*0480*/  FFMA R14, R14, R13, R7 ;  /* 0x0000000d0e0e7223 */ /* 0x004fc80000000007 */
[----:B------:R-:W-:Y:S01]  /*0490*/  FFMA R24, R9, R24, R14 ;  /* 0x0000001809187223 */ /* 0x000fe2000000000e */
[----:B------:R-:W-:Y:S06]  /*04a0*/  @P1 BRA `(.L_x_11) ;  /* 0xfffffffc005c1947 */ /* 0x000fec000383ffff */
.L_x_10:
[----:B------:R-:W-:Y:S05]  /*04b0*/  @!P0 BRA `(.L_x_9) ;  /* 0x0000000000fc8947 */ /* 0x000fea0003800000 */
[----:B------:R-:W-:Y:S02]  /*04c0*/  ISETP.GE.U32.AND P1, PT, R27, 0x4, PT ;  /* 0x000000041b00780c */ /* 0x000fe40003f26070 */
[----:B------:R-:W-:-:S04]  /*04d0*/  LOP3.LUT R14, R19, 0x3, RZ, 0xc0, !PT ;  /* 0x00000003130e7812 */ /* 0x000fc800078ec0ff */
[----:B------:R-:W-:-:S07]  /*04e0*/  ISETP.NE.AND P0, PT, R14, RZ, PT ;  /* 0x000000ff0e00720c */ /* 0x000fce0003f05270 */
[----:B------:R-:W-:Y:S06]  /*04f0*/  @!P1 BRA `(.L_x_12) ;  /* 0x00000000006c9947 */ /* 0x000fec0003800000 */
[----:B------:R-:W0:Y:S01]  /*0500*/  LDC.64 R4, c[0x0][0x398] ;  /* 0x0000e600ff047b82 */ /* 0x000e220000000a00 */
[----:B------:R-:W1:Y:S01]  /*0510*/  LDCU.64 UR6, c[0x0][0x390] ;  /* 0x00007200ff0677ac */ /* 0x000e620008000a00 */
[----:B------:R-:W-:Y:S01]  /*0520*/  IMAD R7, R21, R17, R0 ;  /* 0x0000001115077224 */ /* 0x000fe200078e0200 */
[CC--:B------:R-:W-:Y:S02]  /*0530*/  IADD3 R3, PT, PT, R20.reuse, R21.reuse, RZ ;  /* 0x0000001514037210 */ /* 0x0c0fe40007ffe0ff */
[----:B------:R-:W-:-:S03]  /*0540*/  IADD3 R8, P1, PT, R20, R21, RZ ;  /* 0x0000001514087210 */ /* 0x000fc60007f3e0ff */
[----:B------:R-:W2:Y:S01]  /*0550*/  LDC.64 R12, c[0x0][0x390] ;  /* 0x0000e400ff0c7b82 */ /* 0x000ea20000000a00 */
[----:B0-----:R-:W-:-:S04]  /*0560*/  IMAD.WIDE R4, R7, 0x4, R4 ;  /* 0x0000000407047825 */ /* 0x001fc800078e0204 */
[----:B------:R-:W-:Y:S02]  /*0570*/  IMAD.WIDE R6, R17, 0x4, R4 ;  /* 0x0000000411067825 */ /* 0x000fe400078e0204 */
[----:B------:R-:W3:Y:S02]  /*0580*/  LDG.E R4, desc[UR4][R4.64] ;  /* 0x0000000404047981 */ /* 0x000ee4000c1e1900 */
[----:B--2---:R-:W-:Y:S01]  /*0590*/  IMAD.WIDE.U32 R12, R3, 0x4, R12 ;  /* 0x00000004030c7825 */ /* 0x004fe200078e000c */
[----:B------:R-:W-:Y:S02]  /*05a0*/  IADD3.X R3, PT, PT, RZ, RZ, RZ, P1, !PT ;  /* 0x000000ffff037210 */ /* 0x000fe40000ffe4ff */
[----:B-1----:R-:W-:-:S03]  /*05b0*/  LEA R2, P1, R8, UR6, 0x2 ;  /* 0x0000000608027c11 */ /* 0x002fc6000f8210ff */
[----:B------:R-:W3:Y:S01]  /*05c0*/  LDG.E R13, desc[UR4][R12.64] ;  /* 0x000000040c0d7981 */ /* 0x000ee2000c1e1900 */
[----:B------:R-:W-:Y:S01]  /*05d0*/  LEA.HI.X R3, R8, UR7, R3, 0x2, P1 ;  /* 0x0000000708037c11 */ /* 0x000fe200088f1403 */
[C---:B------:R-:W-:Y:S02]  /*05e0*/  IMAD.WIDE R8, R17.reuse, 0x4, R6 ;  /* 0x0000000411087825 */ /* 0x040fe400078e0206 */
[----:B------:R-:W2:Y:S04]  /*05f0*/  LDG.E R6, desc[UR4][R6.64] ;  /* 0x0000000406067981 */ /* 0x000ea8000c1e1900 */
[----:B------:R-:W2:Y:S01]  /*0600*/  LDG.E R15, desc[UR4][R2.64+0x4] ;  /* 0x00000404020f7981 */ /* 0x000ea2000c1e1900 */
[----:B------:R-:W-:-:S03]  /*0610*/  IMAD.WIDE R10, R17, 0x4, R8 ;  /* 0x00000004110a7825 */ /* 0x000fc600078e0208 */
[----:B------:R-:W4:Y:S04]  /*0620*/  LDG.E R22, desc[UR4][R8.64] ;  /* 0x0000000408167981 */ /* 0x000f28000c1e1900 */
[----:B------:R-:W4:Y:S04]  /*0630*/  LDG.E R18, desc[UR4][R2.64+0x8] ;  /* 0x0000080402127981 */ /* 0x000f28000c1e1900 */
[----:B------:R-:W5:Y:S04]  /*0640*/  LDG.E R26, desc[UR4][R2.64+0xc] ;  /* 0x00000c04021a7981 */ /* 0x000f68000c1e1900 */
[----:B------:R-:W5:Y:S01]  /*0650*/  LDG.E R10, desc[UR4][R10.64] ;  /* 0x000000040a0a7981 */ /* 0x000f62000c1e1900 */
[----:B------:R-:W-:Y:S01]  /*0660*/  IADD3 R21, PT, PT, R21, 0x4, RZ ;  /* 0x0000000415157810 */ /* 0x000fe20007ffe0ff */
[----:B---3--:R-:W-:-:S04]  /*0670*/  FFMA R24, R13, R4, R24 ;  /* 0x000000040d187223 */ /* 0x008fc80000000018 */
[----:B--2---:R-:W-:-:S04]  /*0680*/  FFMA R15, R15, R6, R24 ;  /* 0x000000060f0f7223 */ /* 0x004fc80000000018 */
[----:B----4-:R-:W-:-:S04]  /*0690*/  FFMA R15, R18, R22, R15 ;  /* 0x00000016120f7223 */ /* 0x010fc8000000000f */
[----:B-----5:R-:W-:-:S07]  /*06a0*/  FFMA R24, R26, R10, R15 ;  /* 0x0000000a1a187223 */ /* 0x020fce000000000f */
.L_x_12:
[----:B------:R-:W-:Y:S05]  /*06b0*/  @!P0 BRA `(.L_x_9) ;  /* 0x00000000007c8947 */ /* 0x000fea0003800000 */
[----:B------:R-:W-:Y:S01]  /*06c0*/  ISETP.NE.AND P1, PT, R14, 0x1, PT ;  /* 0x000000010e00780c */ /* 0x000fe20003f25270 */
[----:B------:R-:W0:Y:S01]  /*06d0*/  LDC.64 R10, c[0x0][0x390] ;  /* 0x0000e400ff0a7b82 */ /* 0x000e220000000a00 */
[----:B------:R-:W-:-:S04]  /*06e0*/  LOP3.LUT R19, R19, 0x1, RZ, 0xc0, !PT ;  /* 0x0000000113137812 */ /* 0x000fc800078ec0ff */
[----:B------:R-:W-:-:S03]  /*06f0*/  ISETP.NE.U32.AND P0, PT, R19, 0x1, PT ;  /* 0x000000011300780c */ /* 0x000fc60003f05070 */
[----:B------:R-:W1:Y:S04]  /*0700*/  LDC.64 R8, c[0x0][0x398] ;  /* 0x0000e600ff087b82 */ /* 0x000e680000000a00 */
[CC--:B------:R-:W-:Y:S02]  /*0710*/  @P1 IADD3 R13, PT, PT, R20.reuse, R21.reuse, RZ ;  /* 0x00000015140d1210 */ /* 0x0c0fe40007ffe0ff */
[----:B------:R-:W-:Y:S02]  /*0720*/  @P1 IADD3 R12, P2, PT, R20, R21, RZ ;  /* 0x00000015140c1210 */ /* 0x000fe40007f5e0ff */
[----:B------:R-:W2:Y:S02]  /*0730*/  @P1 LDC.64 R2, c[0x0][0x390] ;  /* 0x0000e400ff021b82 */ /* 0x000ea40000000a00 */
[----:B------:R-:W-:-:S06]  /*0740*/  @P1 IADD3.X R14, PT, PT, RZ, RZ, RZ, P2, !PT ;  /* 0x000000ffff0e1210 */ /* 0x000fcc00017fe4ff */
[----:B------:R-:W3:Y:S01]  /*0750*/  LDC.64 R4, c[0x0][0x390] ;  /* 0x0000e400ff047b82 */ /* 0x000ee20000000a00 */
[----:B0-----:R-:W-:-:S04]  /*0760*/  @P1 IMAD.WIDE.U32 R10, R13, 0x4, R10 ;  /* 0x000000040d0a1825 */ /* 0x001fc800078e000a */
[C---:B------:R-:W-:Y:S01]  /*0770*/  @P1 IMAD R13, R21.reuse, R17, R0 ;  /* 0x00000011150d1224 */ /* 0x040fe200078e0200 */
[----:B------:R-:W-:Y:S01]  /*0780*/  @P1 IADD3 R21, PT, PT, R21, 0x2, RZ ;  /* 0x0000000215151810 */ /* 0x000fe20007ffe0ff */
[----:B------:R-:W4:Y:S01]  /*0790*/  @P1 LDG.E R11, desc[UR4][R10.64] ;  /* 0x000000040a0b1981 */ /* 0x000f22000c1e1900 */
[----:B------:R-:W0:Y:S01]  /*07a0*/  LDC.64 R6, c[0x0][0x398] ;  /* 0x0000e600ff067b82 */ /* 0x000e220000000a00 */
[----:B-1----:R-:W-:Y:S01]  /*07b0*/  @P1 IMAD.WIDE R8, R13, 0x4, R8 ;  /* 0x000000040d081825 */ /* 0x002fe200078e0208 */
[----:B------:R-:W-:Y:S02]  /*07c0*/  @!P0 IADD3 R15, PT, PT, R20, R21, RZ ;  /* 0x00000015140f8210 */ /* 0x000fe40007ffe0ff */
[----:B--2---:R-:W-:Y:S01]  /*07d0*/  @P1 LEA R2, P2, R12, R2, 0x2 ;  /* 0x000000020c021211 */ /* 0x004fe200078410ff */
[----:B------:R-:W-:-:S03]  /*07e0*/  @!P0 IMAD R21, R21, R17, R0 ;  /* 0x0000001115158224 */ /* 0x000fc600078e0200 */
[----:B------:R-:W-:Y:S01]  /*07f0*/  @P1 LEA.HI.X R3, R12, R3, R14, 0x2, P2 ;  /* 0x000000030c031211 */ /* 0x000fe200010f140e */
[----:B------:R-:W-:Y:S01]  /*0800*/  @P1 IMAD.WIDE R12, R17, 0x4, R8 ;  /* 0x00000004110c1825 */ /* 0x000fe200078e0208 */
[----:B------:R-:W4:Y:S03]  /*0810*/  @P1 LDG.E R14, desc[UR4][R8.64] ;  /* 0x00000004080e1981 */ /* 0x000f26000c1e1900 */
[----:B---3--:R-:W-:Y:S01]  /*0820*/  @!P0 IMAD.WIDE.U32 R4, R15, 0x4, R4 ;  /* 0x000000040f048825 */ /* 0x008fe200078e0004 */
[----:B------:R-:W2:Y:S04]  /*0830*/  @P1 LDG.E R2, desc[UR4][R2.64+0x4] ;  /* 0x0000040402021981 */ /* 0x000ea8000c1e1900 */
[----:B------:R-:W2:Y:S01]  /*0840*/  @P1 LDG.E R12, desc[UR4][R12.64] ;  /* 0x000000040c0c1981 */ /* 0x000ea2000c1e1900 */
[----:B0-----:R-:W-:-:S03]  /*0850*/  @!P0 IMAD.WIDE R6, R21, 0x4, R6 ;  /* 0x0000000415068825 */ /* 0x001fc600078e0206 */
[----:B------:R-:W3:Y:S04]  /*0860*/  @!P0 LDG.E R5, desc[UR4][R4.64] ;  /* 0x0000000404058981 */ /* 0x000ee8000c1e1900 */
[----:B------:R-:W3:Y:S01]  /*0870*/  @!P0 LDG.E R6, desc[UR4][R6.64] ;  /* 0x0000000406068981 */ /* 0x000ee2000c1e1900 */
[----:B----4-:R-:W-:-:S04]  /*0880*/  @P1 FFMA R11, R11, R14, R24 ;  /* 0x0000000e0b0b1223 */ /* 0x010fc80000000018 */
[----:B--2---:R-:W-:-:S04]  /*0890*/  @P1 FFMA R24, R2, R12, R11 ;  /* 0x0000000c02181223 */ /* 0x004fc8000000000b */
[----:B---3--:R-:W-:-:S07]  /*08a0*/  @!P0 FFMA R24, R5, R6, R24 ;  /* 0x0000000605188223 */ /* 0x008fce0000000018 */
.L_x_9:
[----:B------:R-:W0:Y:S01]  /*08b0*/  LDC.64 R2, c[0x0][0x3a0] ;  /* 0x0000e800ff027b82 */ /* 0x000e220000000a00 */
[----:B------:R-:W-:-:S04]  /*08c0*/  IMAD R17, R16, R17, R0 ;  /* 0x0000001110117224 */ /* 0x000fc800078e0200 */
[----:B0-----:R-:W-:-:S05]  /*08d0*/  IMAD.WIDE R2, R17, 0x4, R2 ;  /* 0x0000000411027825 */ /* 0x001fca00078e0202 */
[----:B------:R-:W-:Y:S01]  /*08e0*/  STG.E desc[UR4][R2.64], R24 ;  /* 0x0000001802007986 */ /* 0x000fe2000c101904 */
[----:B------:R-:W-:Y:S05]  /*08f0*/  EXIT ;  /* 0x000000000000794d */ /* 0x000fea0003800000 */
.L_x_13:
        /* <DEDUP_REMOVED lines=16> */
.L_x_17:


//--------------------- .nv.shared._Z26Matrix_MulKernel_RegTilingiiiPfS_S_ --------------------------
	.section	.nv.shared._Z26Matrix_MulKernel_RegTilingiiiPfS_S_,"aw",@nobits
	.sectionflags	@""
	.align	4
.nv.shared._Z26Matrix_MulKernel_RegTilingiiiPfS_S_:
	.zero		2048


//--------------------- .nv.shared.reserved.0     --------------------------
	.section	.nv.shared.reserved.0,"aw",@nobits
	.weak		__nv_reservedSMEM_offset_0_alias
	.size		__nv_reservedSMEM_offset_0_alias, 0, 64
	.other		__nv_reservedSMEM_offset_0_alias,@"STO_CUDA_RESERVED_SHARED STV_DEFAULT"
__nv_reservedSMEM_offset_0_alias:
	.zero		0
	.zero		64


//--------------------- .nv.shared._Z30Matrix_MulKernel_Tiled_PaddingiiiPfS_S_ --------------------------
	.section	.nv.shared._Z30Matrix_MulKernel_Tiled_PaddingiiiPfS_S_,"aw",@nobits
	.sectionflags	@""
	.align	4
.nv.shared._Z30Matrix_MulKernel_Tiled_PaddingiiiPfS_S_:
	.zero		3200


//--------------------- .nv.shared._Z22Matrix_MulKernel_TilediiiPfS_S_ --------------------------
	.section	.nv.shared._Z22Matrix_MulKernel_TilediiiPfS_S_,"aw",@nobits
	.sectionflags	@""
	.align	4
.nv.shared._Z22Matrix_MulKernel_TilediiiPfS_S_:
	.zero		3072


//--------------------- .nv.constant0._Z26Matrix_MulKernel_RegTilingiiiPfS_S_ --------------------------
	.section	.nv.constant0._Z26Matrix_MulKernel_RegTilingiiiPfS_S_,"a",@progbits
	.sectionflags	@""
	.align	4
.nv.constant0._Z26Matrix_MulKernel_RegTilingiiiPfS_S_:
	.zero		936


//--------------------- .nv.constant0._Z30Matrix_MulKernel_Tiled_PaddingiiiPfS_S_ --------------------------
	.section	.nv.constant0._Z30Matrix_MulKernel_Tiled_PaddingiiiPfS_S_,"a",@progbits
	.sectionflags	@""
	.align	4
.nv.constant0._Z30Matrix_MulKernel_Tiled_PaddingiiiPfS_S_:
	.zero		936


//--------------------- .nv.constant0._Z22Matrix_MulKernel_TilediiiPfS_S_ --------------------------
	.section	.nv.constant0._Z22Matrix_MulKernel_TilediiiPfS_S_,"a",@progbits
	.sectionflags	@""
	.align	4
.nv.constant0._Z22Matrix_MulKernel_TilediiiPfS_S_:
	.zero		936


//--------------------- .nv.constant0._Z16Matrix_MulKerneliiiPfS_S_ --------------------------
	.section	.nv.constant0._Z16Matrix_MulKerneliiiPfS_S_,"a",@progbits
	.sectionflags	@""
	.align	4
.nv.constant0._Z16Matrix_MulKerneliiiPfS_S_:
	.zero		936


//--------------------- SYMBOLS --------------------------

	.type		.nv.reservedSmem.offset0,@object
	.size		.nv.reservedSmem.offset0,0x4
	.type		.nv.reservedSmem.cap,@object
	.size		.nv.reservedSmem.cap,0x4
